//
// Generated by NVIDIA NVVM Compiler
//
// Compiler Build ID: CL-36424714
// Cuda compilation tools, release 13.0, V13.0.88
// Based on NVVM 20.0.0
//

.version 9.0
.target sm_100
.address_size 64

	// .globl	MatMul
// _ZZ6MatMulE2As has been demoted
// _ZZ6MatMulE2Bs has been demoted
// _ZZ7softmaxE7row_sum has been demoted
// _ZZ10compute_dWE2As has been demoted
// _ZZ10compute_dWE2Bs has been demoted

.visible .entry MatMul(
	.param .u64 .ptr .align 1 MatMul_param_0,
	.param .u64 .ptr .align 1 MatMul_param_1,
	.param .u64 .ptr .align 1 MatMul_param_2,
	.param .u32 MatMul_param_3,
	.param .u32 MatMul_param_4,
	.param .u32 MatMul_param_5
)
{
	.reg .pred 	%p<12>;
	.reg .b32 	%r<43>;
	.reg .b32 	%f<111>;
	.reg .b64 	%rd<13>;
	// demoted variable
	.shared .align 4 .b8 _ZZ6MatMulE2As[4096];
	// demoted variable
	.shared .align 4 .b8 _ZZ6MatMulE2Bs[4096];
	ld.param.u64 	%rd3, [MatMul_param_0];
	ld.param.u64 	%rd4, [MatMul_param_1];
	ld.param.u64 	%rd5, [MatMul_param_2];
	ld.param.u32 	%r24, [MatMul_param_3];
	ld.param.u32 	%r25, [MatMul_param_4];
	ld.param.u32 	%r26, [MatMul_param_5];
	mov.u32 	%r27, %ctaid.y;
	shl.b32 	%r28, %r27, 5;
	mov.u32 	%r40, %tid.y;
	add.s32 	%r2, %r28, %r40;
	mov.u32 	%r29, %ctaid.x;
	shl.b32 	%r3, %r29, 5;
	mov.u32 	%r38, %tid.x;
	add.s32 	%r5, %r3, %r38;
	setp.lt.s32 	%p1, %r25, 1;
	mov.f32 	%f110, 0f00000000;
	@%p1 bra 	$L__BB0_7;
	add.s32 	%r30, %r25, 31;
	shr.u32 	%r31, %r30, 5;
	shl.b32 	%r32, %r40, 7;
	mov.u32 	%r33, _ZZ6MatMulE2As;
	add.s32 	%r6, %r33, %r32;
	shl.b32 	%r34, %r38, 2;
	add.s32 	%r7, %r6, %r34;
	mov.u32 	%r35, _ZZ6MatMulE2Bs;
	add.s32 	%r9, %r35, %r34;
	add.s32 	%r8, %r9, %r32;
	neg.s32 	%r42, %r31;
	mad.lo.s32 	%r36, %r40, %r26, %r38;
	add.s32 	%r41, %r36, %r3;
	shl.b32 	%r12, %r26, 5;
	mad.lo.s32 	%r39, %r25, %r2, %r38;
	cvta.to.global.u64 	%rd1, %rd3;
	cvta.to.global.u64 	%rd2, %rd4;
	mov.f32 	%f110, 0f00000000;
$L__BB0_2:
	setp.ge.s32 	%p2, %r2, %r24;
	setp.ge.u32 	%p3, %r38, %r25;
	mov.f32 	%f108, 0f00000000;
	or.pred  	%p4, %p2, %p3;
	@%p4 bra 	$L__BB0_4;
	mul.wide.u32 	%rd6, %r39, 4;
	add.s64 	%rd7, %rd1, %rd6;
	ld.global.f32 	%f108, [%rd7];
$L__BB0_4:
	setp.ge.s32 	%p5, %r5, %r26;
	st.shared.f32 	[%r7], %f108;
	setp.ge.u32 	%p6, %r40, %r25;
	mov.f32 	%f109, 0f00000000;
	or.pred  	%p7, %p5, %p6;
	@%p7 bra 	$L__BB0_6;
	mul.wide.u32 	%rd8, %r41, 4;
	add.s64 	%rd9, %rd2, %rd8;
	ld.global.f32 	%f109, [%rd9];
$L__BB0_6:
	st.shared.f32 	[%r8], %f109;
	bar.sync 	0;
	ld.shared.f32 	%f12, [%r6];
	ld.shared.f32 	%f13, [%r9];
	fma.rn.f32 	%f14, %f12, %f13, %f110;
	ld.shared.f32 	%f15, [%r6+4];
	ld.shared.f32 	%f16, [%r9+128];
	fma.rn.f32 	%f17, %f15, %f16, %f14;
	ld.shared.f32 	%f18, [%r6+8];
	ld.shared.f32 	%f19, [%r9+256];
	fma.rn.f32 	%f20, %f18, %f19, %f17;
	ld.shared.f32 	%f21, [%r6+12];
	ld.shared.f32 	%f22, [%r9+384];
	fma.rn.f32 	%f23, %f21, %f22, %f20;
	ld.shared.f32 	%f24, [%r6+16];
	ld.shared.f32 	%f25, [%r9+512];
	fma.rn.f32 	%f26, %f24, %f25, %f23;
	ld.shared.f32 	%f27, [%r6+20];
	ld.shared.f32 	%f28, [%r9+640];
	fma.rn.f32 	%f29, %f27, %f28, %f26;
	ld.shared.f32 	%f30, [%r6+24];
	ld.shared.f32 	%f31, [%r9+768];
	fma.rn.f32 	%f32, %f30, %f31, %f29;
	ld.shared.f32 	%f33, [%r6+28];
	ld.shared.f32 	%f34, [%r9+896];
	fma.rn.f32 	%f35, %f33, %f34, %f32;
	ld.shared.f32 	%f36, [%r6+32];
	ld.shared.f32 	%f37, [%r9+1024];
	fma.rn.f32 	%f38, %f36, %f37, %f35;
	ld.shared.f32 	%f39, [%r6+36];
	ld.shared.f32 	%f40, [%r9+1152];
	fma.rn.f32 	%f41, %f39, %f40, %f38;
	ld.shared.f32 	%f42, [%r6+40];
	ld.shared.f32 	%f43, [%r9+1280];
	fma.rn.f32 	%f44, %f42, %f43, %f41;
	ld.shared.f32 	%f45, [%r6+44];
	ld.shared.f32 	%f46, [%r9+1408];
	fma.rn.f32 	%f47, %f45, %f46, %f44;
	ld.shared.f32 	%f48, [%r6+48];
	ld.shared.f32 	%f49, [%r9+1536];
	fma.rn.f32 	%f50, %f48, %f49, %f47;
	ld.shared.f32 	%f51, [%r6+52];
	ld.shared.f32 	%f52, [%r9+1664];
	fma.rn.f32 	%f53, %f51, %f52, %f50;
	ld.shared.f32 	%f54, [%r6+56];
	ld.shared.f32 	%f55, [%r9+1792];
	fma.rn.f32 	%f56, %f54, %f55, %f53;
	ld.shared.f32 	%f57, [%r6+60];
	ld.shared.f32 	%f58, [%r9+1920];
	fma.rn.f32 	%f59, %f57, %f58, %f56;
	ld.shared.f32 	%f60, [%r6+64];
	ld.shared.f32 	%f61, [%r9+2048];
	fma.rn.f32 	%f62, %f60, %f61, %f59;
	ld.shared.f32 	%f63, [%r6+68];
	ld.shared.f32 	%f64, [%r9+2176];
	fma.rn.f32 	%f65, %f63, %f64, %f62;
	ld.shared.f32 	%f66, [%r6+72];
	ld.shared.f32 	%f67, [%r9+2304];
	fma.rn.f32 	%f68, %f66, %f67, %f65;
	ld.shared.f32 	%f69, [%r6+76];
	ld.shared.f32 	%f70, [%r9+2432];
	fma.rn.f32 	%f71, %f69, %f70, %f68;
	ld.shared.f32 	%f72, [%r6+80];
	ld.shared.f32 	%f73, [%r9+2560];
	fma.rn.f32 	%f74, %f72, %f73, %f71;
	ld.shared.f32 	%f75, [%r6+84];
	ld.shared.f32 	%f76, [%r9+2688];
	fma.rn.f32 	%f77, %f75, %f76, %f74;
	ld.shared.f32 	%f78, [%r6+88];
	ld.shared.f32 	%f79, [%r9+2816];
	fma.rn.f32 	%f80, %f78, %f79, %f77;
	ld.shared.f32 	%f81, [%r6+92];
	ld.shared.f32 	%f82, [%r9+2944];
	fma.rn.f32 	%f83, %f81, %f82, %f80;
	ld.shared.f32 	%f84, [%r6+96];
	ld.shared.f32 	%f85, [%r9+3072];
	fma.rn.f32 	%f86, %f84, %f85, %f83;
	ld.shared.f32 	%f87, [%r6+100];
	ld.shared.f32 	%f88, [%r9+3200];
	fma.rn.f32 	%f89, %f87, %f88, %f86;
	ld.shared.f32 	%f90, [%r6+104];
	ld.shared.f32 	%f91, [%r9+3328];
	fma.rn.f32 	%f92, %f90, %f91, %f89;
	ld.shared.f32 	%f93, [%r6+108];
	ld.shared.f32 	%f94, [%r9+3456];
	fma.rn.f32 	%f95, %f93, %f94, %f92;
	ld.shared.f32 	%f96, [%r6+112];
	ld.shared.f32 	%f97, [%r9+3584];
	fma.rn.f32 	%f98, %f96, %f97, %f95;
	ld.shared.f32 	%f99, [%r6+116];
	ld.shared.f32 	%f100, [%r9+3712];
	fma.rn.f32 	%f101, %f99, %f100, %f98;
	ld.shared.f32 	%f102, [%r6+120];
	ld.shared.f32 	%f103, [%r9+3840];
	fma.rn.f32 	%f104, %f102, %f103, %f101;
	ld.shared.f32 	%f105, [%r6+124];
	ld.shared.f32 	%f106, [%r9+3968];
	fma.rn.f32 	%f110, %f105, %f106, %f104;
	bar.sync 	0;
	add.s32 	%r42, %r42, 1;
	setp.ne.s32 	%p8, %r42, 0;
	add.s32 	%r41, %r41, %r12;
	add.s32 	%r40, %r40, 32;
	add.s32 	%r39, %r39, 32;
	add.s32 	%r38, %r38, 32;
	@%p8 bra 	$L__BB0_2;
$L__BB0_7:
	setp.ge.s32 	%p9, %r2, %r24;
	setp.ge.s32 	%p10, %r5, %r26;
	or.pred  	%p11, %p9, %p10;
	@%p11 bra 	$L__BB0_9;
	mad.lo.s32 	%r37, %r26, %r2, %r5;
	cvta.to.global.u64 	%rd10, %rd5;
	mul.wide.s32 	%rd11, %r37, 4;
	add.s64 	%rd12, %rd10, %rd11;
	st.global.f32 	[%rd12], %f110;
$L__BB0_9:
	ret;

}
	// .globl	add_bias
.visible .entry add_bias(
	.param .u64 .ptr .align 1 add_bias_param_0,
	.param .u64 .ptr .align 1 add_bias_param_1,
	.param .u64 .ptr .align 1 add_bias_param_2,
	.param .u32 add_bias_param_3,
	.param .u32 add_bias_param_4
)
{
	.reg .pred 	%p<4>;
	.reg .b32 	%r<12>;
	.reg .b32 	%f<4>;
	.reg .b64 	%rd<12>;

	ld.param.u64 	%rd1, [add_bias_param_0];
	ld.param.u64 	%rd2, [add_bias_param_1];
	ld.param.u64 	%rd3, [add_bias_param_2];
	ld.param.u32 	%r4, [add_bias_param_3];
	ld.param.u32 	%r3, [add_bias_param_4];
	mov.u32 	%r5, %ctaid.y;
	mov.u32 	%r6, %ntid.y;
	mov.u32 	%r7, %tid.y;
	mad.lo.s32 	%r1, %r5, %r6, %r7;
	mov.u32 	%r8, %ctaid.x;
	mov.u32 	%r9, %ntid.x;
	mov.u32 	%r10, %tid.x;
	mad.lo.s32 	%r2, %r8, %r9, %r10;
	setp.ge.s32 	%p1, %r1, %r4;
	setp.ge.s32 	%p2, %r2, %r3;
	or.pred  	%p3, %p1, %p2;
	@%p3 bra 	$L__BB1_2;
	cvta.to.global.u64 	%rd4, %rd1;
	cvta.to.global.u64 	%rd5, %rd2;
	cvta.to.global.u64 	%rd6, %rd3;
	mad.lo.s32 	%r11, %r3, %r1, %r2;
	mul.wide.s32 	%rd7, %r11, 4;
	add.s64 	%rd8, %rd4, %rd7;
	ld.global.f32 	%f1, [%rd8];
	mul.wide.s32 	%rd9, %r2, 4;
	add.s64 	%rd10, %rd5, %rd9;
	ld.global.f32 	%f2, [%rd10];
	add.f32 	%f3, %f1, %f2;
	add.s64 	%rd11, %rd6, %rd7;
	st.global.f32 	[%rd11], %f3;
$L__BB1_2:
	ret;

}
	// .globl	transpose
.visible .entry transpose(
	.param .u64 .ptr .align 1 transpose_param_0,
	.param .u64 .ptr .align 1 transpose_param_1,
	.param .u32 transpose_param_2,
	.param .u32 transpose_param_3
)
{
	.reg .pred 	%p<4>;
	.reg .b32 	%r<15>;
	.reg .b32 	%f<2>;
	.reg .b64 	%rd<9>;

	ld.param.u64 	%rd1, [transpose_param_0];
	ld.param.u64 	%rd2, [transpose_param_1];
	ld.param.u32 	%r3, [transpose_param_2];
	ld.param.u32 	%r5, [transpose_param_3];
	mov.u32 	%r6, %ctaid.x;
	mov.u32 	%r7, %ntid.x;
	mov.u32 	%r8, %tid.x;
	mad.lo.s32 	%r1, %r6, %r7, %r8;
	mov.u32 	%r9, %ctaid.y;
	mov.u32 	%r10, %ntid.y;
	mov.u32 	%r11, %tid.y;
	mad.lo.s32 	%r12, %r9, %r10, %r11;
	setp.ge.u32 	%p1, %r1, %r3;
	setp.ge.u32 	%p2, %r12, %r5;
	or.pred  	%p3, %p1, %p2;
	@%p3 bra 	$L__BB2_2;
	cvta.to.global.u64 	%rd3, %rd1;
	cvta.to.global.u64 	%rd4, %rd2;
	mad.lo.s32 	%r13, %r5, %r1, %r12;
	mul.wide.u32 	%rd5, %r13, 4;
	add.s64 	%rd6, %rd3, %rd5;
	ld.global.f32 	%f1, [%rd6];
	mad.lo.s32 	%r14, %r3, %r12, %r1;
	mul.wide.u32 	%rd7, %r14, 4;
	add.s64 	%rd8, %rd4, %rd7;
	st.global.f32 	[%rd8], %f1;
$L__BB2_2:
	ret;

}
	// .globl	sigmoid_activation
.visible .entry sigmoid_activation(
	.param .u64 .ptr .align 1 sigmoid_activation_param_0,
	.param .u64 .ptr .align 1 sigmoid_activation_param_1,
	.param .u32 sigmoid_activation_param_2,
	.param .u32 sigmoid_activation_param_3
)
{
	.reg .pred 	%p<4>;
	.reg .b32 	%r<14>;
	.reg .b32 	%f<15>;
	.reg .b64 	%rd<8>;

	ld.param.u64 	%rd1, [sigmoid_activation_param_0];
	ld.param.u64 	%rd2, [sigmoid_activation_param_1];
	ld.param.u32 	%r4, [sigmoid_activation_param_2];
	ld.param.u32 	%r3, [sigmoid_activation_param_3];
	mov.u32 	%r5, %ctaid.y;
	mov.u32 	%r6, %ntid.y;
	mov.u32 	%r7, %tid.y;
	mad.lo.s32 	%r1, %r5, %r6, %r7;
	mov.u32 	%r8, %ctaid.x;
	mov.u32 	%r9, %ntid.x;
	mov.u32 	%r10, %tid.x;
	mad.lo.s32 	%r2, %r8, %r9, %r10;
	setp.ge.s32 	%p1, %r1, %r4;
	setp.ge.s32 	%p2, %r2, %r3;
	or.pred  	%p3, %p1, %p2;
	@%p3 bra 	$L__BB3_2;
	cvta.to.global.u64 	%rd3, %rd1;
	cvta.to.global.u64 	%rd4, %rd2;
	mad.lo.s32 	%r11, %r3, %r1, %r2;
	mul.wide.s32 	%rd5, %r11, 4;
	add.s64 	%rd6, %rd3, %rd5;
	ld.global.f32 	%f1, [%rd6];
	fma.rn.f32 	%f2, %f1, 0fBBBB989D, 0f3F000000;
	cvt.sat.f32.f32 	%f3, %f2;
	mov.f32 	%f4, 0f4B400001;
	mov.f32 	%f5, 0f437C0000;
	fma.rm.f32 	%f6, %f3, %f5, %f4;
	add.f32 	%f7, %f6, 0fCB40007F;
	neg.f32 	%f8, %f7;
	fma.rn.f32 	%f9, %f1, 0fBFB8AA3B, %f8;
	fma.rn.f32 	%f10, %f1, 0fB2A57060, %f9;
	mov.b32 	%r12, %f6;
	shl.b32 	%r13, %r12, 23;
	mov.b32 	%f11, %r13;
	ex2.approx.ftz.f32 	%f12, %f10;
	fma.rn.f32 	%f13, %f12, %f11, 0f3F800000;
	rcp.rn.f32 	%f14, %f13;
	add.s64 	%rd7, %rd4, %rd5;
	st.global.f32 	[%rd7], %f14;
$L__BB3_2:
	ret;

}
	// .globl	softmax
.visible .entry softmax(
	.param .u64 .ptr .align 1 softmax_param_0,
	.param .u64 .ptr .align 1 softmax_param_1,
	.param .u32 softmax_param_2,
	.param .u32 softmax_param_3
)
{
	.reg .pred 	%p<14>;
	.reg .b32 	%r<68>;
	.reg .b32 	%f<211>;
	.reg .b64 	%rd<30>;
	// demoted variable
	.shared .align 4 .b8 _ZZ7softmaxE7row_sum[128];
	ld.param.u64 	%rd6, [softmax_param_0];
	ld.param.u64 	%rd5, [softmax_param_1];
	ld.param.u32 	%r19, [softmax_param_2];
	ld.param.u32 	%r18, [softmax_param_3];
	cvta.to.global.u64 	%rd1, %rd6;
	mov.u32 	%r20, %ctaid.y;
	mov.u32 	%r21, %ntid.y;
	mov.u32 	%r1, %tid.y;
	mad.lo.s32 	%r2, %r20, %r21, %r1;
	mov.u32 	%r22, %ctaid.x;
	mov.u32 	%r23, %ntid.x;
	mov.u32 	%r3, %tid.x;
	mad.lo.s32 	%r4, %r22, %r23, %r3;
	setp.ge.s32 	%p1, %r2, %r19;
	setp.ge.s32 	%p2, %r4, %r18;
	or.pred  	%p3, %p1, %p2;
	@%p3 bra 	$L__BB4_16;
	setp.ne.s32 	%p4, %r3, 0;
	shl.b32 	%r24, %r1, 2;
	mov.u32 	%r25, _ZZ7softmaxE7row_sum;
	add.s32 	%r5, %r25, %r24;
	@%p4 bra 	$L__BB4_15;
	setp.lt.s32 	%p5, %r18, 1;
	mov.f32 	%f210, 0f00000000;
	@%p5 bra 	$L__BB4_14;
	mul.lo.s32 	%r6, %r18, %r2;
	and.b32  	%r7, %r18, 7;
	setp.lt.u32 	%p6, %r18, 8;
	mov.f32 	%f210, 0f00000000;
	mov.b32 	%r66, 0;
	@%p6 bra 	$L__BB4_6;
	and.b32  	%r66, %r18, 2147483640;
	neg.s32 	%r64, %r66;
	mul.wide.u32 	%rd7, %r6, 4;
	add.s64 	%rd8, %rd7, %rd1;
	add.s64 	%rd29, %rd8, 16;
	mov.f32 	%f210, 0f00000000;
$L__BB4_5:
	.pragma "nounroll";
	ld.global.f32 	%f17, [%rd29+-16];
	fma.rn.f32 	%f18, %f17, 0f3BBB989D, 0f3F000000;
	cvt.sat.f32.f32 	%f19, %f18;
	mov.f32 	%f20, 0f4B400001;
	mov.f32 	%f21, 0f437C0000;
	fma.rm.f32 	%f22, %f19, %f21, %f20;
	add.f32 	%f23, %f22, 0fCB40007F;
	neg.f32 	%f24, %f23;
	fma.rn.f32 	%f25, %f17, 0f3FB8AA3B, %f24;
	fma.rn.f32 	%f26, %f17, 0f32A57060, %f25;
	mov.b32 	%r27, %f22;
	shl.b32 	%r28, %r27, 23;
	mov.b32 	%f27, %r28;
	ex2.approx.ftz.f32 	%f28, %f26;
	fma.rn.f32 	%f29, %f28, %f27, %f210;
	ld.global.f32 	%f30, [%rd29+-12];
	fma.rn.f32 	%f31, %f30, 0f3BBB989D, 0f3F000000;
	cvt.sat.f32.f32 	%f32, %f31;
	fma.rm.f32 	%f33, %f32, %f21, %f20;
	add.f32 	%f34, %f33, 0fCB40007F;
	neg.f32 	%f35, %f34;
	fma.rn.f32 	%f36, %f30, 0f3FB8AA3B, %f35;
	fma.rn.f32 	%f37, %f30, 0f32A57060, %f36;
	mov.b32 	%r29, %f33;
	shl.b32 	%r30, %r29, 23;
	mov.b32 	%f38, %r30;
	ex2.approx.ftz.f32 	%f39, %f37;
	fma.rn.f32 	%f40, %f39, %f38, %f29;
	ld.global.f32 	%f41, [%rd29+-8];
	fma.rn.f32 	%f42, %f41, 0f3BBB989D, 0f3F000000;
	cvt.sat.f32.f32 	%f43, %f42;
	fma.rm.f32 	%f44, %f43, %f21, %f20;
	add.f32 	%f45, %f44, 0fCB40007F;
	neg.f32 	%f46, %f45;
	fma.rn.f32 	%f47, %f41, 0f3FB8AA3B, %f46;
	fma.rn.f32 	%f48, %f41, 0f32A57060, %f47;
	mov.b32 	%r31, %f44;
	shl.b32 	%r32, %r31, 23;
	mov.b32 	%f49, %r32;
	ex2.approx.ftz.f32 	%f50, %f48;
	fma.rn.f32 	%f51, %f50, %f49, %f40;
	ld.global.f32 	%f52, [%rd29+-4];
	fma.rn.f32 	%f53, %f52, 0f3BBB989D, 0f3F000000;
	cvt.sat.f32.f32 	%f54, %f53;
	fma.rm.f32 	%f55, %f54, %f21, %f20;
	add.f32 	%f56, %f55, 0fCB40007F;
	neg.f32 	%f57, %f56;
	fma.rn.f32 	%f58, %f52, 0f3FB8AA3B, %f57;
	fma.rn.f32 	%f59, %f52, 0f32A57060, %f58;
	mov.b32 	%r33, %f55;
	shl.b32 	%r34, %r33, 23;
	mov.b32 	%f60, %r34;
	ex2.approx.ftz.f32 	%f61, %f59;
	fma.rn.f32 	%f62, %f61, %f60, %f51;
	ld.global.f32 	%f63, [%rd29];
	fma.rn.f32 	%f64, %f63, 0f3BBB989D, 0f3F000000;
	cvt.sat.f32.f32 	%f65, %f64;
	fma.rm.f32 	%f66, %f65, %f21, %f20;
	add.f32 	%f67, %f66, 0fCB40007F;
	neg.f32 	%f68, %f67;
	fma.rn.f32 	%f69, %f63, 0f3FB8AA3B, %f68;
	fma.rn.f32 	%f70, %f63, 0f32A57060, %f69;
	mov.b32 	%r35, %f66;
	shl.b32 	%r36, %r35, 23;
	mov.b32 	%f71, %r36;
	ex2.approx.ftz.f32 	%f72, %f70;
	fma.rn.f32 	%f73, %f72, %f71, %f62;
	ld.global.f32 	%f74, [%rd29+4];
	fma.rn.f32 	%f75, %f74, 0f3BBB989D, 0f3F000000;
	cvt.sat.f32.f32 	%f76, %f75;
	fma.rm.f32 	%f77, %f76, %f21, %f20;
	add.f32 	%f78, %f77, 0fCB40007F;
	neg.f32 	%f79, %f78;
	fma.rn.f32 	%f80, %f74, 0f3FB8AA3B, %f79;
	fma.rn.f32 	%f81, %f74, 0f32A57060, %f80;
	mov.b32 	%r37, %f77;
	shl.b32 	%r38, %r37, 23;
	mov.b32 	%f82, %r38;
	ex2.approx.ftz.f32 	%f83, %f81;
	fma.rn.f32 	%f84, %f83, %f82, %f73;
	ld.global.f32 	%f85, [%rd29+8];
	fma.rn.f32 	%f86, %f85, 0f3BBB989D, 0f3F000000;
	cvt.sat.f32.f32 	%f87, %f86;
	fma.rm.f32 	%f88, %f87, %f21, %f20;
	add.f32 	%f89, %f88, 0fCB40007F;
	neg.f32 	%f90, %f89;
	fma.rn.f32 	%f91, %f85, 0f3FB8AA3B, %f90;
	fma.rn.f32 	%f92, %f85, 0f32A57060, %f91;
	mov.b32 	%r39, %f88;
	shl.b32 	%r40, %r39, 23;
	mov.b32 	%f93, %r40;
	ex2.approx.ftz.f32 	%f94, %f92;
	fma.rn.f32 	%f95, %f94, %f93, %f84;
	ld.global.f32 	%f96, [%rd29+12];
	fma.rn.f32 	%f97, %f96, 0f3BBB989D, 0f3F000000;
	cvt.sat.f32.f32 	%f98, %f97;
	fma.rm.f32 	%f99, %f98, %f21, %f20;
	add.f32 	%f100, %f99, 0fCB40007F;
	neg.f32 	%f101, %f100;
	fma.rn.f32 	%f102, %f96, 0f3FB8AA3B, %f101;
	fma.rn.f32 	%f103, %f96, 0f32A57060, %f102;
	mov.b32 	%r41, %f99;
	shl.b32 	%r42, %r41, 23;
	mov.b32 	%f104, %r42;
	ex2.approx.ftz.f32 	%f105, %f103;
	fma.rn.f32 	%f210, %f105, %f104, %f95;
	add.s32 	%r64, %r64, 8;
	add.s64 	%rd29, %rd29, 32;
	setp.ne.s32 	%p7, %r64, 0;
	@%p7 bra 	$L__BB4_5;
$L__BB4_6:
	setp.eq.s32 	%p8, %r7, 0;
	@%p8 bra 	$L__BB4_14;
	and.b32  	%r13, %r18, 3;
	setp.lt.u32 	%p9, %r7, 4;
	@%p9 bra 	$L__BB4_9;
	add.s32 	%r43, %r66, %r6;
	mul.wide.u32 	%rd9, %r43, 4;
	add.s64 	%rd10, %rd1, %rd9;
	ld.global.f32 	%f107, [%rd10];
	fma.rn.f32 	%f108, %f107, 0f3BBB989D, 0f3F000000;
	cvt.sat.f32.f32 	%f109, %f108;
	mov.f32 	%f110, 0f4B400001;
	mov.f32 	%f111, 0f437C0000;
	fma.rm.f32 	%f112, %f109, %f111, %f110;
	add.f32 	%f113, %f112, 0fCB40007F;
	neg.f32 	%f114, %f113;
	fma.rn.f32 	%f115, %f107, 0f3FB8AA3B, %f114;
	fma.rn.f32 	%f116, %f107, 0f32A57060, %f115;
	mov.b32 	%r44, %f112;
	shl.b32 	%r45, %r44, 23;
	mov.b32 	%f117, %r45;
	ex2.approx.ftz.f32 	%f118, %f116;
	fma.rn.f32 	%f119, %f118, %f117, %f210;
	cvt.u64.u32 	%rd11, %r6;
	cvt.u64.u32 	%rd12, %r66;
	add.s64 	%rd13, %rd12, %rd11;
	shl.b64 	%rd14, %rd13, 2;
	add.s64 	%rd15, %rd1, %rd14;
	ld.global.f32 	%f120, [%rd15+4];
	fma.rn.f32 	%f121, %f120, 0f3BBB989D, 0f3F000000;
	cvt.sat.f32.f32 	%f122, %f121;
	fma.rm.f32 	%f123, %f122, %f111, %f110;
	add.f32 	%f124, %f123, 0fCB40007F;
	neg.f32 	%f125, %f124;
	fma.rn.f32 	%f126, %f120, 0f3FB8AA3B, %f125;
	fma.rn.f32 	%f127, %f120, 0f32A57060, %f126;
	mov.b32 	%r46, %f123;
	shl.b32 	%r47, %r46, 23;
	mov.b32 	%f128, %r47;
	ex2.approx.ftz.f32 	%f129, %f127;
	fma.rn.f32 	%f130, %f129, %f128, %f119;
	ld.global.f32 	%f131, [%rd15+8];
	fma.rn.f32 	%f132, %f131, 0f3BBB989D, 0f3F000000;
	cvt.sat.f32.f32 	%f133, %f132;
	fma.rm.f32 	%f134, %f133, %f111, %f110;
	add.f32 	%f135, %f134, 0fCB40007F;
	neg.f32 	%f136, %f135;
	fma.rn.f32 	%f137, %f131, 0f3FB8AA3B, %f136;
	fma.rn.f32 	%f138, %f131, 0f32A57060, %f137;
	mov.b32 	%r48, %f134;
	shl.b32 	%r49, %r48, 23;
	mov.b32 	%f139, %r49;
	ex2.approx.ftz.f32 	%f140, %f138;
	fma.rn.f32 	%f141, %f140, %f139, %f130;
	ld.global.f32 	%f142, [%rd15+12];
	fma.rn.f32 	%f143, %f142, 0f3BBB989D, 0f3F000000;
	cvt.sat.f32.f32 	%f144, %f143;
	fma.rm.f32 	%f145, %f144, %f111, %f110;
	add.f32 	%f146, %f145, 0fCB40007F;
	neg.f32 	%f147, %f146;
	fma.rn.f32 	%f148, %f142, 0f3FB8AA3B, %f147;
	fma.rn.f32 	%f149, %f142, 0f32A57060, %f148;
	mov.b32 	%r50, %f145;
	shl.b32 	%r51, %r50, 23;
	mov.b32 	%f150, %r51;
	ex2.approx.ftz.f32 	%f151, %f149;
	fma.rn.f32 	%f210, %f151, %f150, %f141;
	add.s32 	%r66, %r66, 4;
$L__BB4_9:
	setp.eq.s32 	%p10, %r13, 0;
	@%p10 bra 	$L__BB4_14;
	setp.eq.s32 	%p11, %r13, 1;
	@%p11 bra 	$L__BB4_12;
	add.s32 	%r52, %r66, %r6;
	mul.wide.u32 	%rd16, %r52, 4;
	add.s64 	%rd17, %rd1, %rd16;
	ld.global.f32 	%f153, [%rd17];
	fma.rn.f32 	%f154, %f153, 0f3BBB989D, 0f3F000000;
	cvt.sat.f32.f32 	%f155, %f154;
	mov.f32 	%f156, 0f4B400001;
	mov.f32 	%f157, 0f437C0000;
	fma.rm.f32 	%f158, %f155, %f157, %f156;
	add.f32 	%f159, %f158, 0fCB40007F;
	neg.f32 	%f160, %f159;
	fma.rn.f32 	%f161, %f153, 0f3FB8AA3B, %f160;
	fma.rn.f32 	%f162, %f153, 0f32A57060, %f161;
	mov.b32 	%r53, %f158;
	shl.b32 	%r54, %r53, 23;
	mov.b32 	%f163, %r54;
	ex2.approx.ftz.f32 	%f164, %f162;
	fma.rn.f32 	%f165, %f164, %f163, %f210;
	cvt.u64.u32 	%rd18, %r6;
	cvt.u64.u32 	%rd19, %r66;
	add.s64 	%rd20, %rd19, %rd18;
	shl.b64 	%rd21, %rd20, 2;
	add.s64 	%rd22, %rd1, %rd21;
	ld.global.f32 	%f166, [%rd22+4];
	fma.rn.f32 	%f167, %f166, 0f3BBB989D, 0f3F000000;
	cvt.sat.f32.f32 	%f168, %f167;
	fma.rm.f32 	%f169, %f168, %f157, %f156;
	add.f32 	%f170, %f169, 0fCB40007F;
	neg.f32 	%f171, %f170;
	fma.rn.f32 	%f172, %f166, 0f3FB8AA3B, %f171;
	fma.rn.f32 	%f173, %f166, 0f32A57060, %f172;
	mov.b32 	%r55, %f169;
	shl.b32 	%r56, %r55, 23;
	mov.b32 	%f174, %r56;
	ex2.approx.ftz.f32 	%f175, %f173;
	fma.rn.f32 	%f210, %f175, %f174, %f165;
	add.s32 	%r66, %r66, 2;
$L__BB4_12:
	and.b32  	%r57, %r18, 1;
	setp.eq.b32 	%p12, %r57, 1;
	not.pred 	%p13, %p12;
	@%p13 bra 	$L__BB4_14;
	add.s32 	%r58, %r66, %r6;
	mul.wide.u32 	%rd23, %r58, 4;
	add.s64 	%rd24, %rd1, %rd23;
	ld.global.f32 	%f176, [%rd24];
	fma.rn.f32 	%f177, %f176, 0f3BBB989D, 0f3F000000;
	cvt.sat.f32.f32 	%f178, %f177;
	mov.f32 	%f179, 0f4B400001;
	mov.f32 	%f180, 0f437C0000;
	fma.rm.f32 	%f181, %f178, %f180, %f179;
	add.f32 	%f182, %f181, 0fCB40007F;
	neg.f32 	%f183, %f182;
	fma.rn.f32 	%f184, %f176, 0f3FB8AA3B, %f183;
	fma.rn.f32 	%f185, %f176, 0f32A57060, %f184;
	mov.b32 	%r59, %f181;
	shl.b32 	%r60, %r59, 23;
	mov.b32 	%f186, %r60;
	ex2.approx.ftz.f32 	%f187, %f185;
	fma.rn.f32 	%f210, %f187, %f186, %f210;
$L__BB4_14:
	st.shared.f32 	[%r5], %f210;
$L__BB4_15:
	bar.sync 	0;
	mad.lo.s32 	%r61, %r18, %r2, %r4;
	mul.wide.s32 	%rd25, %r61, 4;
	add.s64 	%rd26, %rd1, %rd25;
	ld.global.f32 	%f188, [%rd26];
	fma.rn.f32 	%f189, %f188, 0f3BBB989D, 0f3F000000;
	cvt.sat.f32.f32 	%f190, %f189;
	mov.f32 	%f191, 0f4B400001;
	mov.f32 	%f192, 0f437C0000;
	fma.rm.f32 	%f193, %f190, %f192, %f191;
	add.f32 	%f194, %f193, 0fCB40007F;
	neg.f32 	%f195, %f194;
	fma.rn.f32 	%f196, %f188, 0f3FB8AA3B, %f195;
	fma.rn.f32 	%f197, %f188, 0f32A57060, %f196;
	mov.b32 	%r62, %f193;
	shl.b32 	%r63, %r62, 23;
	mov.b32 	%f198, %r63;
	ex2.approx.ftz.f32 	%f199, %f197;
	mul.f32 	%f200, %f199, %f198;
	ld.shared.f32 	%f201, [%r5];
	div.rn.f32 	%f202, %f200, %f201;
	cvta.to.global.u64 	%rd27, %rd5;
	add.s64 	%rd28, %rd27, %rd25;
	st.global.f32 	[%rd28], %f202;
$L__BB4_16:
	ret;

}
	// .globl	compute_delta2
.visible .entry compute_delta2(
	.param .u64 .ptr .align 1 compute_delta2_param_0,
	.param .u64 .ptr .align 1 compute_delta2_param_1,
	.param .u64 .ptr .align 1 compute_delta2_param_2,
	.param .u32 compute_delta2_param_3,
	.param .u32 compute_delta2_param_4
)
{
	.reg .pred 	%p<11>;
	.reg .b32 	%r<66>;
	.reg .b32 	%f<32>;
	.reg .b64 	%rd<98>;

	ld.param.u64 	%rd4, [compute_delta2_param_0];
	ld.param.u64 	%rd3, [compute_delta2_param_1];
	ld.param.u64 	%rd5, [compute_delta2_param_2];
	ld.param.u32 	%r24, [compute_delta2_param_3];
	ld.param.u32 	%r25, [compute_delta2_param_4];
	cvta.to.global.u64 	%rd1, %rd4;
	cvta.to.global.u64 	%rd2, %rd5;
	mov.u32 	%r26, %ntid.x;
	mov.u32 	%r27, %ctaid.x;
	mov.u32 	%r28, %tid.x;
	mad.lo.s32 	%r1, %r26, %r27, %r28;
	setp.ge.u32 	%p1, %r1, %r25;
	@%p1 bra 	$L__BB5_15;
	setp.eq.s32 	%p2, %r24, 0;
	@%p2 bra 	$L__BB5_14;
	mul.lo.s32 	%r2, %r24, %r1;
	and.b32  	%r3, %r24, 15;
	setp.lt.u32 	%p3, %r24, 16;
	mov.b32 	%r62, 0;
	@%p3 bra 	$L__BB5_5;
	and.b32  	%r62, %r24, -16;
	neg.s32 	%r60, %r62;
	add.s32 	%r59, %r2, 7;
$L__BB5_4:
	.pragma "nounroll";
	add.s32 	%r30, %r59, -7;
	mul.wide.u32 	%rd6, %r30, 4;
	add.s64 	%rd7, %rd1, %rd6;
	ld.global.f32 	%f1, [%rd7];
	add.s64 	%rd8, %rd2, %rd6;
	st.global.f32 	[%rd8], %f1;
	add.s32 	%r31, %r59, -6;
	mul.wide.u32 	%rd9, %r31, 4;
	add.s64 	%rd10, %rd1, %rd9;
	ld.global.f32 	%f2, [%rd10];
	add.s64 	%rd11, %rd2, %rd9;
	st.global.f32 	[%rd11], %f2;
	add.s32 	%r32, %r59, -5;
	mul.wide.u32 	%rd12, %r32, 4;
	add.s64 	%rd13, %rd1, %rd12;
	ld.global.f32 	%f3, [%rd13];
	add.s64 	%rd14, %rd2, %rd12;
	st.global.f32 	[%rd14], %f3;
	add.s32 	%r33, %r59, -4;
	mul.wide.u32 	%rd15, %r33, 4;
	add.s64 	%rd16, %rd1, %rd15;
	ld.global.f32 	%f4, [%rd16];
	add.s64 	%rd17, %rd2, %rd15;
	st.global.f32 	[%rd17], %f4;
	add.s32 	%r34, %r59, -3;
	mul.wide.u32 	%rd18, %r34, 4;
	add.s64 	%rd19, %rd1, %rd18;
	ld.global.f32 	%f5, [%rd19];
	add.s64 	%rd20, %rd2, %rd18;
	st.global.f32 	[%rd20], %f5;
	add.s32 	%r35, %r59, -2;
	mul.wide.u32 	%rd21, %r35, 4;
	add.s64 	%rd22, %rd1, %rd21;
	ld.global.f32 	%f6, [%rd22];
	add.s64 	%rd23, %rd2, %rd21;
	st.global.f32 	[%rd23], %f6;
	add.s32 	%r36, %r59, -1;
	mul.wide.u32 	%rd24, %r36, 4;
	add.s64 	%rd25, %rd1, %rd24;
	ld.global.f32 	%f7, [%rd25];
	add.s64 	%rd26, %rd2, %rd24;
	st.global.f32 	[%rd26], %f7;
	add.s32 	%r37, %r59, 8;
	mul.wide.u32 	%rd27, %r59, 4;
	add.s64 	%rd28, %rd1, %rd27;
	ld.global.f32 	%f8, [%rd28];
	add.s64 	%rd29, %rd2, %rd27;
	st.global.f32 	[%rd29], %f8;
	add.s32 	%r38, %r59, 1;
	mul.wide.u32 	%rd30, %r38, 4;
	add.s64 	%rd31, %rd1, %rd30;
	ld.global.f32 	%f9, [%rd31];
	add.s64 	%rd32, %rd2, %rd30;
	st.global.f32 	[%rd32], %f9;
	add.s32 	%r39, %r59, 2;
	mul.wide.u32 	%rd33, %r39, 4;
	add.s64 	%rd34, %rd1, %rd33;
	ld.global.f32 	%f10, [%rd34];
	add.s64 	%rd35, %rd2, %rd33;
	st.global.f32 	[%rd35], %f10;
	add.s32 	%r40, %r59, 3;
	mul.wide.u32 	%rd36, %r40, 4;
	add.s64 	%rd37, %rd1, %rd36;
	ld.global.f32 	%f11, [%rd37];
	add.s64 	%rd38, %rd2, %rd36;
	st.global.f32 	[%rd38], %f11;
	add.s32 	%r41, %r59, 4;
	mul.wide.u32 	%rd39, %r41, 4;
	add.s64 	%rd40, %rd1, %rd39;
	ld.global.f32 	%f12, [%rd40];
	add.s64 	%rd41, %rd2, %rd39;
	st.global.f32 	[%rd41], %f12;
	add.s32 	%r42, %r59, 5;
	mul.wide.u32 	%rd42, %r42, 4;
	add.s64 	%rd43, %rd1, %rd42;
	ld.global.f32 	%f13, [%rd43];
	add.s64 	%rd44, %rd2, %rd42;
	st.global.f32 	[%rd44], %f13;
	add.s32 	%r43, %r59, 6;
	mul.wide.u32 	%rd45, %r43, 4;
	add.s64 	%rd46, %rd1, %rd45;
	ld.global.f32 	%f14, [%rd46];
	add.s64 	%rd47, %rd2, %rd45;
	st.global.f32 	[%rd47], %f14;
	add.s32 	%r44, %r59, 7;
	mul.wide.u32 	%rd48, %r44, 4;
	add.s64 	%rd49, %rd1, %rd48;
	ld.global.f32 	%f15, [%rd49];
	add.s64 	%rd50, %rd2, %rd48;
	st.global.f32 	[%rd50], %f15;
	mul.wide.u32 	%rd51, %r37, 4;
	add.s64 	%rd52, %rd1, %rd51;
	ld.global.f32 	%f16, [%rd52];
	add.s64 	%rd53, %rd2, %rd51;
	st.global.f32 	[%rd53], %f16;
	add.s32 	%r60, %r60, 16;
	add.s32 	%r59, %r59, 16;
	setp.ne.s32 	%p4, %r60, 0;
	@%p4 bra 	$L__BB5_4;
$L__BB5_5:
	setp.eq.s32 	%p5, %r3, 0;
	@%p5 bra 	$L__BB5_14;
	and.b32  	%r12, %r24, 7;
	setp.lt.u32 	%p6, %r3, 8;
	@%p6 bra 	$L__BB5_8;
	add.s32 	%r45, %r62, %r2;
	mul.wide.u32 	%rd54, %r45, 4;
	add.s64 	%rd55, %rd1, %rd54;
	ld.global.f32 	%f17, [%rd55];
	add.s64 	%rd56, %rd2, %rd54;
	st.global.f32 	[%rd56], %f17;
	add.s32 	%r46, %r45, 1;
	mul.wide.u32 	%rd57, %r46, 4;
	add.s64 	%rd58, %rd1, %rd57;
	ld.global.f32 	%f18, [%rd58];
	add.s64 	%rd59, %rd2, %rd57;
	st.global.f32 	[%rd59], %f18;
	add.s32 	%r47, %r45, 2;
	mul.wide.u32 	%rd60, %r47, 4;
	add.s64 	%rd61, %rd1, %rd60;
	ld.global.f32 	%f19, [%rd61];
	add.s64 	%rd62, %rd2, %rd60;
	st.global.f32 	[%rd62], %f19;
	add.s32 	%r48, %r45, 3;
	mul.wide.u32 	%rd63, %r48, 4;
	add.s64 	%rd64, %rd1, %rd63;
	ld.global.f32 	%f20, [%rd64];
	add.s64 	%rd65, %rd2, %rd63;
	st.global.f32 	[%rd65], %f20;
	add.s32 	%r49, %r45, 4;
	mul.wide.u32 	%rd66, %r49, 4;
	add.s64 	%rd67, %rd1, %rd66;
	ld.global.f32 	%f21, [%rd67];
	add.s64 	%rd68, %rd2, %rd66;
	st.global.f32 	[%rd68], %f21;
	add.s32 	%r50, %r45, 5;
	mul.wide.u32 	%rd69, %r50, 4;
	add.s64 	%rd70, %rd1, %rd69;
	ld.global.f32 	%f22, [%rd70];
	add.s64 	%rd71, %rd2, %rd69;
	st.global.f32 	[%rd71], %f22;
	add.s32 	%r51, %r45, 6;
	mul.wide.u32 	%rd72, %r51, 4;
	add.s64 	%rd73, %rd1, %rd72;
	ld.global.f32 	%f23, [%rd73];
	add.s64 	%rd74, %rd2, %rd72;
	st.global.f32 	[%rd74], %f23;
	add.s32 	%r52, %r45, 7;
	mul.wide.u32 	%rd75, %r52, 4;
	add.s64 	%rd76, %rd1, %rd75;
	ld.global.f32 	%f24, [%rd76];
	add.s64 	%rd77, %rd2, %rd75;
	st.global.f32 	[%rd77], %f24;
	add.s32 	%r62, %r62, 8;
$L__BB5_8:
	setp.eq.s32 	%p7, %r12, 0;
	@%p7 bra 	$L__BB5_14;
	and.b32  	%r15, %r24, 3;
	setp.lt.u32 	%p8, %r12, 4;
	@%p8 bra 	$L__BB5_11;
	add.s32 	%r53, %r62, %r2;
	mul.wide.u32 	%rd78, %r53, 4;
	add.s64 	%rd79, %rd1, %rd78;
	ld.global.f32 	%f25, [%rd79];
	add.s64 	%rd80, %rd2, %rd78;
	st.global.f32 	[%rd80], %f25;
	add.s32 	%r54, %r53, 1;
	mul.wide.u32 	%rd81, %r54, 4;
	add.s64 	%rd82, %rd1, %rd81;
	ld.global.f32 	%f26, [%rd82];
	add.s64 	%rd83, %rd2, %rd81;
	st.global.f32 	[%rd83], %f26;
	add.s32 	%r55, %r53, 2;
	mul.wide.u32 	%rd84, %r55, 4;
	add.s64 	%rd85, %rd1, %rd84;
	ld.global.f32 	%f27, [%rd85];
	add.s64 	%rd86, %rd2, %rd84;
	st.global.f32 	[%rd86], %f27;
	add.s32 	%r56, %r53, 3;
	mul.wide.u32 	%rd87, %r56, 4;
	add.s64 	%rd88, %rd1, %rd87;
	ld.global.f32 	%f28, [%rd88];
	add.s64 	%rd89, %rd2, %rd87;
	st.global.f32 	[%rd89], %f28;
	add.s32 	%r62, %r62, 4;
$L__BB5_11:
	setp.eq.s32 	%p9, %r15, 0;
	@%p9 bra 	$L__BB5_14;
	add.s32 	%r65, %r62, %r2;
	neg.s32 	%r64, %r15;
$L__BB5_13:
	.pragma "nounroll";
	mul.wide.u32 	%rd90, %r65, 4;
	add.s64 	%rd91, %rd1, %rd90;
	ld.global.f32 	%f29, [%rd91];
	add.s64 	%rd92, %rd2, %rd90;
	st.global.f32 	[%rd92], %f29;
	add.s32 	%r65, %r65, 1;
	add.s32 	%r64, %r64, 1;
	setp.ne.s32 	%p10, %r64, 0;
	@%p10 bra 	$L__BB5_13;
$L__BB5_14:
	cvta.to.global.u64 	%rd93, %rd3;
	mul.wide.u32 	%rd94, %r1, 4;
	add.s64 	%rd95, %rd93, %rd94;
	ld.global.u32 	%r57, [%rd95];
	mad.lo.s32 	%r58, %r24, %r1, %r57;
	mul.wide.u32 	%rd96, %r58, 4;
	add.s64 	%rd97, %rd2, %rd96;
	ld.global.f32 	%f30, [%rd97];
	add.f32 	%f31, %f30, 0fBF800000;
	st.global.f32 	[%rd97], %f31;
$L__BB5_15:
	ret;

}
	// .globl	compute_db
.visible .entry compute_db(
	.param .u64 .ptr .align 1 compute_db_param_0,
	.param .u64 .ptr .align 1 compute_db_param_1,
	.param .u32 compute_db_param_2,
	.param .u32 compute_db_param_3,
	.param .u64 .ptr .align 1 compute_db_param_4,
	.param .f32 compute_db_param_5
)
{
	.reg .pred 	%p<11>;
	.reg .b32 	%r<113>;
	.reg .b32 	%f<87>;
	.reg .b64 	%rd<70>;

	ld.param.u64 	%rd4, [compute_db_param_0];
	ld.param.u32 	%r70, [compute_db_param_2];
	ld.param.u32 	%r71, [compute_db_param_3];
	ld.param.f32 	%f14, [compute_db_param_5];
	cvta.to.global.u64 	%rd1, %rd4;
	mov.u32 	%r72, %ntid.x;
	mov.u32 	%r73, %ctaid.x;
	mul.lo.s32 	%r1, %r72, %r73;
	mov.u32 	%r2, %tid.x;
	add.s32 	%r3, %r1, %r2;
	setp.ge.u32 	%p1, %r3, %r70;
	@%p1 bra 	$L__BB6_15;
	setp.eq.s32 	%p2, %r71, 0;
	mov.f32 	%f86, 0f00000000;
	@%p2 bra 	$L__BB6_14;
	and.b32  	%r4, %r71, 15;
	setp.lt.u32 	%p3, %r71, 16;
	mov.f32 	%f86, 0f00000000;
	mov.b32 	%r109, 0;
	@%p3 bra 	$L__BB6_5;
	and.b32  	%r109, %r71, -16;
	neg.s32 	%r107, %r109;
	add.s32 	%r75, %r2, %r70;
	add.s32 	%r106, %r75, %r1;
	shl.b32 	%r8, %r70, 4;
	shl.b32 	%r76, %r70, 1;
	add.s32 	%r105, %r3, %r76;
	mad.lo.s32 	%r104, %r70, 3, %r3;
	shl.b32 	%r77, %r70, 2;
	add.s32 	%r103, %r3, %r77;
	mad.lo.s32 	%r102, %r70, 5, %r3;
	mad.lo.s32 	%r101, %r70, 6, %r3;
	mad.lo.s32 	%r100, %r70, 7, %r3;
	shl.b32 	%r78, %r70, 3;
	add.s32 	%r99, %r3, %r78;
	mad.lo.s32 	%r98, %r70, 9, %r3;
	mad.lo.s32 	%r97, %r70, 10, %r3;
	mad.lo.s32 	%r96, %r70, 11, %r3;
	mad.lo.s32 	%r95, %r70, 12, %r3;
	mad.lo.s32 	%r94, %r70, 13, %r3;
	mad.lo.s32 	%r93, %r70, 14, %r3;
	mad.lo.s32 	%r92, %r70, 15, %r3;
	mov.f32 	%f86, 0f00000000;
	mov.u32 	%r91, %r3;
$L__BB6_4:
	.pragma "nounroll";
	mul.wide.u32 	%rd5, %r91, 4;
	add.s64 	%rd6, %rd1, %rd5;
	ld.global.f32 	%f19, [%rd6];
	add.f32 	%f20, %f86, %f19;
	mul.wide.u32 	%rd7, %r106, 4;
	add.s64 	%rd8, %rd1, %rd7;
	ld.global.f32 	%f21, [%rd8];
	add.f32 	%f22, %f20, %f21;
	mul.wide.u32 	%rd9, %r105, 4;
	add.s64 	%rd10, %rd1, %rd9;
	ld.global.f32 	%f23, [%rd10];
	add.f32 	%f24, %f22, %f23;
	mul.wide.u32 	%rd11, %r104, 4;
	add.s64 	%rd12, %rd1, %rd11;
	ld.global.f32 	%f25, [%rd12];
	add.f32 	%f26, %f24, %f25;
	mul.wide.u32 	%rd13, %r103, 4;
	add.s64 	%rd14, %rd1, %rd13;
	ld.global.f32 	%f27, [%rd14];
	add.f32 	%f28, %f26, %f27;
	mul.wide.u32 	%rd15, %r102, 4;
	add.s64 	%rd16, %rd1, %rd15;
	ld.global.f32 	%f29, [%rd16];
	add.f32 	%f30, %f28, %f29;
	mul.wide.u32 	%rd17, %r101, 4;
	add.s64 	%rd18, %rd1, %rd17;
	ld.global.f32 	%f31, [%rd18];
	add.f32 	%f32, %f30, %f31;
	mul.wide.u32 	%rd19, %r100, 4;
	add.s64 	%rd20, %rd1, %rd19;
	ld.global.f32 	%f33, [%rd20];
	add.f32 	%f34, %f32, %f33;
	mul.wide.u32 	%rd21, %r99, 4;
	add.s64 	%rd22, %rd1, %rd21;
	ld.global.f32 	%f35, [%rd22];
	add.f32 	%f36, %f34, %f35;
	mul.wide.u32 	%rd23, %r98, 4;
	add.s64 	%rd24, %rd1, %rd23;
	ld.global.f32 	%f37, [%rd24];
	add.f32 	%f38, %f36, %f37;
	mul.wide.u32 	%rd25, %r97, 4;
	add.s64 	%rd26, %rd1, %rd25;
	ld.global.f32 	%f39, [%rd26];
	add.f32 	%f40, %f38, %f39;
	mul.wide.u32 	%rd27, %r96, 4;
	add.s64 	%rd28, %rd1, %rd27;
	ld.global.f32 	%f41, [%rd28];
	add.f32 	%f42, %f40, %f41;
	mul.wide.u32 	%rd29, %r95, 4;
	add.s64 	%rd30, %rd1, %rd29;
	ld.global.f32 	%f43, [%rd30];
	add.f32 	%f44, %f42, %f43;
	mul.wide.u32 	%rd31, %r94, 4;
	add.s64 	%rd32, %rd1, %rd31;
	ld.global.f32 	%f45, [%rd32];
	add.f32 	%f46, %f44, %f45;
	mul.wide.u32 	%rd33, %r93, 4;
	add.s64 	%rd34, %rd1, %rd33;
	ld.global.f32 	%f47, [%rd34];
	add.f32 	%f48, %f46, %f47;
	mul.wide.u32 	%rd35, %r92, 4;
	add.s64 	%rd36, %rd1, %rd35;
	ld.global.f32 	%f49, [%rd36];
	add.f32 	%f86, %f48, %f49;
	add.s32 	%r107, %r107, 16;
	add.s32 	%r106, %r106, %r8;
	add.s32 	%r105, %r105, %r8;
	add.s32 	%r104, %r104, %r8;
	add.s32 	%r103, %r103, %r8;
	add.s32 	%r102, %r102, %r8;
	add.s32 	%r101, %r101, %r8;
	add.s32 	%r100, %r100, %r8;
	add.s32 	%r99, %r99, %r8;
	add.s32 	%r98, %r98, %r8;
	add.s32 	%r97, %r97, %r8;
	add.s32 	%r96, %r96, %r8;
	add.s32 	%r95, %r95, %r8;
	add.s32 	%r94, %r94, %r8;
	add.s32 	%r93, %r93, %r8;
	add.s32 	%r92, %r92, %r8;
	add.s32 	%r91, %r91, %r8;
	setp.ne.s32 	%p4, %r107, 0;
	@%p4 bra 	$L__BB6_4;
$L__BB6_5:
	setp.eq.s32 	%p5, %r4, 0;
	@%p5 bra 	$L__BB6_14;
	and.b32  	%r58, %r71, 7;
	setp.lt.u32 	%p6, %r4, 8;
	@%p6 bra 	$L__BB6_8;
	mad.lo.s32 	%r79, %r109, %r70, %r3;
	mul.wide.u32 	%rd37, %r79, 4;
	add.s64 	%rd38, %rd1, %rd37;
	ld.global.f32 	%f51, [%rd38];
	add.f32 	%f52, %f86, %f51;
	add.s32 	%r80, %r79, %r70;
	mul.wide.u32 	%rd39, %r80, 4;
	add.s64 	%rd40, %rd1, %rd39;
	ld.global.f32 	%f53, [%rd40];
	add.f32 	%f54, %f52, %f53;
	add.s32 	%r81, %r80, %r70;
	mul.wide.u32 	%rd41, %r81, 4;
	add.s64 	%rd42, %rd1, %rd41;
	ld.global.f32 	%f55, [%rd42];
	add.f32 	%f56, %f54, %f55;
	add.s32 	%r82, %r81, %r70;
	mul.wide.u32 	%rd43, %r82, 4;
	add.s64 	%rd44, %rd1, %rd43;
	ld.global.f32 	%f57, [%rd44];
	add.f32 	%f58, %f56, %f57;
	add.s32 	%r83, %r82, %r70;
	mul.wide.u32 	%rd45, %r83, 4;
	add.s64 	%rd46, %rd1, %rd45;
	ld.global.f32 	%f59, [%rd46];
	add.f32 	%f60, %f58, %f59;
	add.s32 	%r84, %r83, %r70;
	mul.wide.u32 	%rd47, %r84, 4;
	add.s64 	%rd48, %rd1, %rd47;
	ld.global.f32 	%f61, [%rd48];
	add.f32 	%f62, %f60, %f61;
	add.s32 	%r85, %r84, %r70;
	mul.wide.u32 	%rd49, %r85, 4;
	add.s64 	%rd50, %rd1, %rd49;
	ld.global.f32 	%f63, [%rd50];
	add.f32 	%f64, %f62, %f63;
	add.s32 	%r86, %r85, %r70;
	mul.wide.u32 	%rd51, %r86, 4;
	add.s64 	%rd52, %rd1, %rd51;
	ld.global.f32 	%f65, [%rd52];
	add.f32 	%f86, %f64, %f65;
	add.s32 	%r109, %r109, 8;
$L__BB6_8:
	setp.eq.s32 	%p7, %r58, 0;
	@%p7 bra 	$L__BB6_14;
	and.b32  	%r61, %r71, 3;
	setp.lt.u32 	%p8, %r58, 4;
	@%p8 bra 	$L__BB6_11;
	mad.lo.s32 	%r87, %r109, %r70, %r3;
	mul.wide.u32 	%rd53, %r87, 4;
	add.s64 	%rd54, %rd1, %rd53;
	ld.global.f32 	%f67, [%rd54];
	add.f32 	%f68, %f86, %f67;
	add.s32 	%r88, %r87, %r70;
	mul.wide.u32 	%rd55, %r88, 4;
	add.s64 	%rd56, %rd1, %rd55;
	ld.global.f32 	%f69, [%rd56];
	add.f32 	%f70, %f68, %f69;
	add.s32 	%r89, %r88, %r70;
	mul.wide.u32 	%rd57, %r89, 4;
	add.s64 	%rd58, %rd1, %rd57;
	ld.global.f32 	%f71, [%rd58];
	add.f32 	%f72, %f70, %f71;
	add.s32 	%r90, %r89, %r70;
	mul.wide.u32 	%rd59, %r90, 4;
	add.s64 	%rd60, %rd1, %rd59;
	ld.global.f32 	%f73, [%rd60];
	add.f32 	%f86, %f72, %f73;
	add.s32 	%r109, %r109, 4;
$L__BB6_11:
	setp.eq.s32 	%p9, %r61, 0;
	@%p9 bra 	$L__BB6_14;
	mad.lo.s32 	%r112, %r109, %r70, %r3;
	neg.s32 	%r111, %r61;
$L__BB6_13:
	.pragma "nounroll";
	mul.wide.u32 	%rd61, %r112, 4;
	add.s64 	%rd62, %rd1, %rd61;
	ld.global.f32 	%f74, [%rd62];
	add.f32 	%f86, %f86, %f74;
	add.s32 	%r112, %r112, %r70;
	add.s32 	%r111, %r111, 1;
	setp.ne.s32 	%p10, %r111, 0;
	@%p10 bra 	$L__BB6_13;
$L__BB6_14:
	ld.param.u64 	%rd69, [compute_db_param_4];
	ld.param.u64 	%rd68, [compute_db_param_1];
	cvta.to.global.u64 	%rd63, %rd69;
	mul.wide.u32 	%rd64, %r3, 4;
	add.s64 	%rd65, %rd63, %rd64;
	ld.global.f32 	%f75, [%rd65];
	mul.f32 	%f76, %f14, %f86;
	sub.f32 	%f77, %f75, %f76;
	cvta.to.global.u64 	%rd66, %rd68;
	add.s64 	%rd67, %rd66, %rd64;
	st.global.f32 	[%rd67], %f77;
$L__BB6_15:
	ret;

}
	// .globl	compute_dW
.visible .entry compute_dW(
	.param .u64 .ptr .align 1 compute_dW_param_0,
	.param .u64 .ptr .align 1 compute_dW_param_1,
	.param .u64 .ptr .align 1 compute_dW_param_2,
	.param .u32 compute_dW_param_3,
	.param .u32 compute_dW_param_4,
	.param .u32 compute_dW_param_5,
	.param .u64 .ptr .align 1 compute_dW_param_6,
	.param .f32 compute_dW_param_7
)
{
	.reg .pred 	%p<12>;
	.reg .b32 	%r<43>;
	.reg .b32 	%f<115>;
	.reg .b64 	%rd<16>;
	// demoted variable
	.shared .align 4 .b8 _ZZ10compute_dWE2As[4096];
	// demoted variable
	.shared .align 4 .b8 _ZZ10compute_dWE2Bs[4096];
	ld.param.u64 	%rd3, [compute_dW_param_0];
	ld.param.u64 	%rd4, [compute_dW_param_1];
	ld.param.u64 	%rd5, [compute_dW_param_2];
	ld.param.u32 	%r24, [compute_dW_param_3];
	ld.param.u32 	%r25, [compute_dW_param_4];
	ld.param.u32 	%r26, [compute_dW_param_5];
	ld.param.u64 	%rd6, [compute_dW_param_6];
	ld.param.f32 	%f8, [compute_dW_param_7];
	mov.u32 	%r27, %ctaid.y;
	shl.b32 	%r28, %r27, 5;
	mov.u32 	%r40, %tid.y;
	add.s32 	%r2, %r28, %r40;
	mov.u32 	%r29, %ctaid.x;
	shl.b32 	%r3, %r29, 5;
	mov.u32 	%r38, %tid.x;
	add.s32 	%r5, %r3, %r38;
	setp.lt.s32 	%p1, %r25, 1;
	mov.f32 	%f114, 0f00000000;
	@%p1 bra 	$L__BB7_7;
	add.s32 	%r30, %r25, 31;
	shr.u32 	%r31, %r30, 5;
	shl.b32 	%r32, %r40, 7;
	mov.u32 	%r33, _ZZ10compute_dWE2As;
	add.s32 	%r6, %r33, %r32;
	shl.b32 	%r34, %r38, 2;
	add.s32 	%r7, %r6, %r34;
	mov.u32 	%r35, _ZZ10compute_dWE2Bs;
	add.s32 	%r9, %r35, %r34;
	add.s32 	%r8, %r9, %r32;
	neg.s32 	%r42, %r31;
	mad.lo.s32 	%r36, %r40, %r26, %r38;
	add.s32 	%r41, %r36, %r3;
	shl.b32 	%r12, %r26, 5;
	mad.lo.s32 	%r39, %r25, %r2, %r38;
	cvta.to.global.u64 	%rd1, %rd3;
	cvta.to.global.u64 	%rd2, %rd4;
	mov.f32 	%f114, 0f00000000;
$L__BB7_2:
	setp.ge.s32 	%p2, %r2, %r24;
	setp.ge.u32 	%p3, %r38, %r25;
	mov.f32 	%f112, 0f00000000;
	or.pred  	%p4, %p2, %p3;
	@%p4 bra 	$L__BB7_4;
	mul.wide.u32 	%rd7, %r39, 4;
	add.s64 	%rd8, %rd1, %rd7;
	ld.global.f32 	%f112, [%rd8];
$L__BB7_4:
	setp.ge.s32 	%p5, %r5, %r26;
	st.shared.f32 	[%r7], %f112;
	setp.ge.u32 	%p6, %r40, %r25;
	mov.f32 	%f113, 0f00000000;
	or.pred  	%p7, %p5, %p6;
	@%p7 bra 	$L__BB7_6;
	mul.wide.u32 	%rd9, %r41, 4;
	add.s64 	%rd10, %rd2, %rd9;
	ld.global.f32 	%f113, [%rd10];
$L__BB7_6:
	st.shared.f32 	[%r8], %f113;
	bar.sync 	0;
	ld.shared.f32 	%f13, [%r6];
	ld.shared.f32 	%f14, [%r9];
	fma.rn.f32 	%f15, %f13, %f14, %f114;
	ld.shared.f32 	%f16, [%r6+4];
	ld.shared.f32 	%f17, [%r9+128];
	fma.rn.f32 	%f18, %f16, %f17, %f15;
	ld.shared.f32 	%f19, [%r6+8];
	ld.shared.f32 	%f20, [%r9+256];
	fma.rn.f32 	%f21, %f19, %f20, %f18;
	ld.shared.f32 	%f22, [%r6+12];
	ld.shared.f32 	%f23, [%r9+384];
	fma.rn.f32 	%f24, %f22, %f23, %f21;
	ld.shared.f32 	%f25, [%r6+16];
	ld.shared.f32 	%f26, [%r9+512];
	fma.rn.f32 	%f27, %f25, %f26, %f24;
	ld.shared.f32 	%f28, [%r6+20];
	ld.shared.f32 	%f29, [%r9+640];
	fma.rn.f32 	%f30, %f28, %f29, %f27;
	ld.shared.f32 	%f31, [%r6+24];
	ld.shared.f32 	%f32, [%r9+768];
	fma.rn.f32 	%f33, %f31, %f32, %f30;
	ld.shared.f32 	%f34, [%r6+28];
	ld.shared.f32 	%f35, [%r9+896];
	fma.rn.f32 	%f36, %f34, %f35, %f33;
	ld.shared.f32 	%f37, [%r6+32];
	ld.shared.f32 	%f38, [%r9+1024];
	fma.rn.f32 	%f39, %f37, %f38, %f36;
	ld.shared.f32 	%f40, [%r6+36];
	ld.shared.f32 	%f41, [%r9+1152];
	fma.rn.f32 	%f42, %f40, %f41, %f39;
	ld.shared.f32 	%f43, [%r6+40];
	ld.shared.f32 	%f44, [%r9+1280];
	fma.rn.f32 	%f45, %f43, %f44, %f42;
	ld.shared.f32 	%f46, [%r6+44];
	ld.shared.f32 	%f47, [%r9+1408];
	fma.rn.f32 	%f48, %f46, %f47, %f45;
	ld.shared.f32 	%f49, [%r6+48];
	ld.shared.f32 	%f50, [%r9+1536];
	fma.rn.f32 	%f51, %f49, %f50, %f48;
	ld.shared.f32 	%f52, [%r6+52];
	ld.shared.f32 	%f53, [%r9+1664];
	fma.rn.f32 	%f54, %f52, %f53, %f51;
	ld.shared.f32 	%f55, [%r6+56];
	ld.shared.f32 	%f56, [%r9+1792];
	fma.rn.f32 	%f57, %f55, %f56, %f54;
	ld.shared.f32 	%f58, [%r6+60];
	ld.shared.f32 	%f59, [%r9+1920];
	fma.rn.f32 	%f60, %f58, %f59, %f57;
	ld.shared.f32 	%f61, [%r6+64];
	ld.shared.f32 	%f62, [%r9+2048];
	fma.rn.f32 	%f63, %f61, %f62, %f60;
	ld.shared.f32 	%f64, [%r6+68];
	ld.shared.f32 	%f65, [%r9+2176];
	fma.rn.f32 	%f66, %f64, %f65, %f63;
	ld.shared.f32 	%f67, [%r6+72];
	ld.shared.f32 	%f68, [%r9+2304];
	fma.rn.f32 	%f69, %f67, %f68, %f66;
	ld.shared.f32 	%f70, [%r6+76];
	ld.shared.f32 	%f71, [%r9+2432];
	fma.rn.f32 	%f72, %f70, %f71, %f69;
	ld.shared.f32 	%f73, [%r6+80];
	ld.shared.f32 	%f74, [%r9+2560];
	fma.rn.f32 	%f75, %f73, %f74, %f72;
	ld.shared.f32 	%f76, [%r6+84];
	ld.shared.f32 	%f77, [%r9+2688];
	fma.rn.f32 	%f78, %f76, %f77, %f75;
	ld.shared.f32 	%f79, [%r6+88];
	ld.shared.f32 	%f80, [%r9+2816];
	fma.rn.f32 	%f81, %f79, %f80, %f78;
	ld.shared.f32 	%f82, [%r6+92];
	ld.shared.f32 	%f83, [%r9+2944];
	fma.rn.f32 	%f84, %f82, %f83, %f81;
	ld.shared.f32 	%f85, [%r6+96];
	ld.shared.f32 	%f86, [%r9+3072];
	fma.rn.f32 	%f87, %f85, %f86, %f84;
	ld.shared.f32 	%f88, [%r6+100];
	ld.shared.f32 	%f89, [%r9+3200];
	fma.rn.f32 	%f90, %f88, %f89, %f87;
	ld.shared.f32 	%f91, [%r6+104];
	ld.shared.f32 	%f92, [%r9+3328];
	fma.rn.f32 	%f93, %f91, %f92, %f90;
	ld.shared.f32 	%f94, [%r6+108];
	ld.shared.f32 	%f95, [%r9+3456];
	fma.rn.f32 	%f96, %f94, %f95, %f93;
	ld.shared.f32 	%f97, [%r6+112];
	ld.shared.f32 	%f98, [%r9+3584];
	fma.rn.f32 	%f99, %f97, %f98, %f96;
	ld.shared.f32 	%f100, [%r6+116];
	ld.shared.f32 	%f101, [%r9+3712];
	fma.rn.f32 	%f102, %f100, %f101, %f99;
	ld.shared.f32 	%f103, [%r6+120];
	ld.shared.f32 	%f104, [%r9+3840];
	fma.rn.f32 	%f105, %f103, %f104, %f102;
	ld.shared.f32 	%f106, [%r6+124];
	ld.shared.f32 	%f107, [%r9+3968];
	fma.rn.f32 	%f114, %f106, %f107, %f105;
	bar.sync 	0;
	add.s32 	%r42, %r42, 1;
	setp.ne.s32 	%p8, %r42, 0;
	add.s32 	%r41, %r41, %r12;
	add.s32 	%r40, %r40, 32;
	add.s32 	%r39, %r39, 32;
	add.s32 	%r38, %r38, 32;
	@%p8 bra 	$L__BB7_2;
$L__BB7_7:
	setp.ge.s32 	%p9, %r2, %r24;
	setp.ge.s32 	%p10, %r5, %r26;
	or.pred  	%p11, %p9, %p10;
	@%p11 bra 	$L__BB7_9;
	mad.lo.s32 	%r37, %r26, %r2, %r5;
	cvta.to.global.u64 	%rd11, %rd6;
	mul.wide.s32 	%rd12, %r37, 4;
	add.s64 	%rd13, %rd11, %rd12;
	ld.global.f32 	%f108, [%rd13];
	mul.f32 	%f109, %f8, %f114;
	sub.f32 	%f110, %f108, %f109;
	cvta.to.global.u64 	%rd14, %rd5;
	add.s64 	%rd15, %rd14, %rd12;
	st.global.f32 	[%rd15], %f110;
$L__BB7_9:
	ret;

}
	// .globl	compute_delta1
.visible .entry compute_delta1(
	.param .u64 .ptr .align 1 compute_delta1_param_0,
	.param .u64 .ptr .align 1 compute_delta1_param_1,
	.param .u64 .ptr .align 1 compute_delta1_param_2,
	.param .u32 compute_delta1_param_3,
	.param .u32 compute_delta1_param_4
)
{
	.reg .pred 	%p<4>;
	.reg .b32 	%r<14>;
	.reg .b32 	%f<20>;
	.reg .b64 	%rd<11>;

	ld.param.u64 	%rd1, [compute_delta1_param_0];
	ld.param.u64 	%rd2, [compute_delta1_param_1];
	ld.param.u64 	%rd3, [compute_delta1_param_2];
	ld.param.u32 	%r3, [compute_delta1_param_3];
	ld.param.u32 	%r4, [compute_delta1_param_4];
	mov.u32 	%r5, %ntid.x;
	mov.u32 	%r6, %ctaid.x;
	mov.u32 	%r7, %tid.x;
	mad.lo.s32 	%r1, %r5, %r6, %r7;
	mov.u32 	%r8, %ntid.y;
	mov.u32 	%r9, %ctaid.y;
	mov.u32 	%r10, %tid.y;
	mad.lo.s32 	%r2, %r8, %r9, %r10;
	setp.ge.u32 	%p1, %r2, %r4;
	setp.ge.u32 	%p2, %r1, %r3;
	or.pred  	%p3, %p2, %p1;
	@%p3 bra 	$L__BB8_2;
	cvta.to.global.u64 	%rd4, %rd2;
	cvta.to.global.u64 	%rd5, %rd1;
	cvta.to.global.u64 	%rd6, %rd3;
	mad.lo.s32 	%r11, %r3, %r2, %r1;
	mul.wide.u32 	%rd7, %r11, 4;
	add.s64 	%rd8, %rd4, %rd7;
	ld.global.f32 	%f1, [%rd8];
	fma.rn.f32 	%f2, %f1, 0fBBBB989D, 0f3F000000;
	cvt.sat.f32.f32 	%f3, %f2;
	mov.f32 	%f4, 0f4B400001;
	mov.f32 	%f5, 0f437C0000;
	fma.rm.f32 	%f6, %f3, %f5, %f4;
	add.f32 	%f7, %f6, 0fCB40007F;
	neg.f32 	%f8, %f7;
	fma.rn.f32 	%f9, %f1, 0fBFB8AA3B, %f8;
	fma.rn.f32 	%f10, %f1, 0fB2A57060, %f9;
	mov.b32 	%r12, %f6;
	shl.b32 	%r13, %r12, 23;
	mov.b32 	%f11, %r13;
	ex2.approx.ftz.f32 	%f12, %f10;
	fma.rn.f32 	%f13, %f12, %f11, 0f3F800000;
	rcp.rn.f32 	%f14, %f13;
	mov.f32 	%f15, 0f3F800000;
	sub.f32 	%f16, %f15, %f14;
	mul.f32 	%f17, %f14, %f16;
	add.s64 	%rd9, %rd5, %rd7;
	ld.global.f32 	%f18, [%rd9];
	mul.f32 	%f19, %f18, %f17;
	add.s64 	%rd10, %rd6, %rd7;
	st.global.f32 	[%rd10], %f19;
$L__BB8_2:
	ret;

}


// ===== COMPILED SASS (sm_100) =====

	.target	sm_100

	.elftype	@"ET_EXEC"


//--------------------- .note.nv.tkinfo           --------------------------
	.section	.note.nv.tkinfo,"",@"SHT_NOTE"
	.sectionflags	@"SHF_NOTE_NV_TKINFO"
	.tkinfo
        /*0018*/ 	.word	0x00000002
        /*0030*/ 	.string	""
        /*0030*/ 	.string	"ptxas"
        /*0030*/ 	.string	"Cuda compilation tools, release 13.0, V13.0.88"
        /*0030*/ 	.string	"Build cuda_13.0.r13.0/compiler.36424714_0"
        /*0030*/ 	.string	"-arch sm_100 -m 64 "



//--------------------- .note.nv.cuinfo           --------------------------
	.section	.note.nv.cuinfo,"",@"SHT_NOTE"
	.sectionflags	@"SHF_NOTE_NV_CUINFO"
        /*0018*/ 	.short	0x0002
        /*001a*/ 	.short	0x0064
        /*001c*/ 	.short	0x0082
	.zero		2


//--------------------- .nv.info                  --------------------------
	.section	.nv.info,"",@"SHT_CUDA_INFO"
	.align	4


	//----- nvinfo : EIATTR_REGCOUNT
	.align		4
        /*0000*/ 	.byte	0x04, 0x2f
        /*0002*/ 	.short	(.L_1 - .L_0)
	.align		4
.L_0:
        /*0004*/ 	.word	index@(MatMul)
        /*0008*/ 	.word	0x00000020


	//----- nvinfo : EIATTR_FRAME_SIZE
	.align		4
.L_1:
        /*000c*/ 	.byte	0x04, 0x11
        /*000e*/ 	.short	(.L_3 - .L_2)
	.align		4
.L_2:
        /*0010*/ 	.word	index@(MatMul)
        /*0014*/ 	.word	0x00000000


	//----- nvinfo : EIATTR_REGCOUNT
	.align		4
.L_3:
        /*0018*/ 	.byte	0x04, 0x2f
        /*001a*/ 	.short	(.L_5 - .L_4)
	.align		4
.L_4:
        /*001c*/ 	.word	index@(add_bias)
        /*0020*/ 	.word	0x0000000c


	//----- nvinfo : EIATTR_FRAME_SIZE
	.align		4
.L_5:
        /*0024*/ 	.byte	0x04, 0x11
        /*0026*/ 	.short	(.L_7 - .L_6)
	.align		4
.L_6:
        /*0028*/ 	.word	index@(add_bias)
        /*002c*/ 	.word	0x00000000


	//----- nvinfo : EIATTR_REGCOUNT
	.align		4
.L_7:
        /*0030*/ 	.byte	0x04, 0x2f
        /*0032*/ 	.short	(.L_9 - .L_8)
	.align		4
.L_8:
        /*0034*/ 	.word	index@(transpose)
        /*0038*/ 	.word	0x0000000a


	//----- nvinfo : EIATTR_FRAME_SIZE
	.align		4
.L_9:
        /*003c*/ 	.byte	0x04, 0x11
        /*003e*/ 	.short	(.L_11 - .L_10)
	.align		4
.L_10:
        /*0040*/ 	.word	index@(transpose)
        /*0044*/ 	.word	0x00000000


	//----- nvinfo : EIATTR_REGCOUNT
	.align		4
.L_11:
        /*0048*/ 	.byte	0x04, 0x2f
        /*004a*/ 	.short	(.L_13 - .L_12)
	.align		4
.L_12:
        /*004c*/ 	.word	index@(sigmoid_activation)
        /*0050*/ 	.word	0x0000000e


	//----- nvinfo : EIATTR_FRAME_SIZE
	.align		4
.L_13:
        /*0054*/ 	.byte	0x04, 0x11
        /*0056*/ 	.short	(.L_15 - .L_14)
	.align		4
.L_14:
        /*0058*/ 	.word	index@($__internal_2_$__cuda_sm20_rcp_rn_f32_slowpath)
        /*005c*/ 	.word	0x00000000


	//----- nvinfo : EIATTR_FRAME_SIZE
	.align		4
.L_15:
        /*0060*/ 	.byte	0x04, 0x11
        /*0062*/ 	.short	(.L_17 - .L_16)
	.align		4
.L_16:
        /*0064*/ 	.word	index@(sigmoid_activation)
        /*0068*/ 	.word	0x00000000


	//----- nvinfo : EIATTR_REGCOUNT
	.align		4
.L_17:
        /*006c*/ 	.byte	0x04, 0x2f
        /*006e*/ 	.short	(.L_19 - .L_18)
	.align		4
.L_18:
        /*0070*/ 	.word	index@(softmax)
        /*0074*/ 	.word	0x0000001e


	//----- nvinfo : EIATTR_FRAME_SIZE
	.align		4
.L_19:
        /*0078*/ 	.byte	0x04, 0x11
        /*007a*/ 	.short	(.L_21 - .L_20)
	.align		4
.L_20:
        /*007c*/ 	.word	index@($__internal_1_$__cuda_sm3x_div_rn_noftz_f32_slowpath)
        /*0080*/ 	.word	0x00000000


	//----- nvinfo : EIATTR_FRAME_SIZE
	.align		4
.L_21:
        /*0084*/ 	.byte	0x04, 0x11
        /*0086*/ 	.short	(.L_23 - .L_22)
	.align		4
.L_22:
        /*0088*/ 	.word	index@(softmax)
        /*008c*/ 	.word	0x00000000


	//----- nvinfo : EIATTR_REGCOUNT
	.align		4
.L_23:
        /*0090*/ 	.byte	0x04, 0x2f
        /*0092*/ 	.short	(.L_25 - .L_24)
	.align		4
.L_24:
        /*0094*/ 	.word	index@(compute_delta2)
        /*0098*/ 	.word	0x00000020


	//----- nvinfo : EIATTR_FRAME_SIZE
	.align		4
.L_25:
        /*009c*/ 	.byte	0x04, 0x11
        /*009e*/ 	.short	(.L_27 - .L_26)
	.align		4
.L_26:
        /*00a0*/ 	.word	index@(compute_delta2)
        /*00a4*/ 	.word	0x00000000


	//----- nvinfo : EIATTR_REGCOUNT
	.align		4
.L_27:
        /*00a8*/ 	.byte	0x04, 0x2f
        /*00aa*/ 	.short	(.L_29 - .L_28)
	.align		4
.L_28:
        /*00ac*/ 	.word	index@(compute_db)
        /*00b0*/ 	.word	0x00000020


	//----- nvinfo : EIATTR_FRAME_SIZE
	.align		4
.L_29:
        /*00b4*/ 	.byte	0x04, 0x11
        /*00b6*/ 	.short	(.L_31 - .L_30)
	.align		4
.L_30:
        /*00b8*/ 	.word	index@(compute_db)
        /*00bc*/ 	.word	0x00000000


	//----- nvinfo : EIATTR_REGCOUNT
	.align		4
.L_31:
        /*00c0*/ 	.byte	0x04, 0x2f
        /*00c2*/ 	.short	(.L_33 - .L_32)
	.align		4
.L_32:
        /*00c4*/ 	.word	index@(compute_dW)
        /*00c8*/ 	.word	0x00000020


	//----- nvinfo : EIATTR_FRAME_SIZE
	.align		4
.L_33:
        /*00cc*/ 	.byte	0x04, 0x11
        /*00ce*/ 	.short	(.L_35 - .L_34)
	.align		4
.L_34:
        /*00d0*/ 	.word	index@(compute_dW)
        /*00d4*/ 	.word	0x00000000


	//----- nvinfo : EIATTR_REGCOUNT
	.align		4
.L_35:
        /*00d8*/ 	.byte	0x04, 0x2f
        /*00da*/ 	.short	(.L_37 - .L_36)
	.align		4
.L_36:
        /*00dc*/ 	.word	index@(compute_delta1)
        /*00e0*/ 	.word	0x0000000e


	//----- nvinfo : EIATTR_FRAME_SIZE
	.align		4
.L_37:
        /*00e4*/ 	.byte	0x04, 0x11
        /*00e6*/ 	.short	(.L_39 - .L_38)
	.align		4
.L_38:
        /*00e8*/ 	.word	index@($__internal_0_$__cuda_sm20_rcp_rn_f32_slowpath)
        /*00ec*/ 	.word	0x00000000


	//----- nvinfo : EIATTR_FRAME_SIZE
	.align		4
.L_39:
        /*00f0*/ 	.byte	0x04, 0x11
        /*00f2*/ 	.short	(.L_41 - .L_40)
	.align		4
.L_40:
        /*00f4*/ 	.word	index@(compute_delta1)
        /*00f8*/ 	.word	0x00000000


	//----- nvinfo : EIATTR_MIN_STACK_SIZE
	.align		4
.L_41:
        /*00fc*/ 	.byte	0x04, 0x12
        /*00fe*/ 	.short	(.L_43 - .L_42)
	.align		4
.L_42:
        /*0100*/ 	.word	index@(compute_delta1)
        /*0104*/ 	.word	0x00000000


	//----- nvinfo : EIATTR_MIN_STACK_SIZE
	.align		4
.L_43:
        /*0108*/ 	.byte	0x04, 0x12
        /*010a*/ 	.short	(.L_45 - .L_44)
	.align		4
.L_44:
        /*010c*/ 	.word	index@(compute_dW)
        /*0110*/ 	.word	0x00000000


	//----- nvinfo : EIATTR_MIN_STACK_SIZE
	.align		4
.L_45:
        /*0114*/ 	.byte	0x04, 0x12
        /*0116*/ 	.short	(.L_47 - .L_46)
	.align		4
.L_46:
        /*0118*/ 	.word	index@(compute_db)
        /*011c*/ 	.word	0x00000000


	//----- nvinfo : EIATTR_MIN_STACK_SIZE
	.align		4
.L_47:
        /*0120*/ 	.byte	0x04, 0x12
        /*0122*/ 	.short	(.L_49 - .L_48)
	.align		4
.L_48:
        /*0124*/ 	.word	index@(compute_delta2)
        /*0128*/ 	.word	0x00000000


	//----- nvinfo : EIATTR_MIN_STACK_SIZE
	.align		4
.L_49:
        /*012c*/ 	.byte	0x04, 0x12
        /*012e*/ 	.short	(.L_51 - .L_50)
	.align		4
.L_50:
        /*0130*/ 	.word	index@(softmax)
        /*0134*/ 	.word	0x00000000


	//----- nvinfo : EIATTR_MIN_STACK_SIZE
	.align		4
.L_51:
        /*0138*/ 	.byte	0x04, 0x12
        /*013a*/ 	.short	(.L_53 - .L_52)
	.align		4
.L_52:
        /*013c*/ 	.word	index@(sigmoid_activation)
        /*0140*/ 	.word	0x00000000


	//----- nvinfo : EIATTR_MIN_STACK_SIZE
	.align		4
.L_53:
        /*0144*/ 	.byte	0x04, 0x12
        /*0146*/ 	.short	(.L_55 - .L_54)
	.align		4
.L_54:
        /*0148*/ 	.word	index@(transpose)
        /*014c*/ 	.word	0x00000000


	//----- nvinfo : EIATTR_MIN_STACK_SIZE
	.align		4
.L_55:
        /*0150*/ 	.byte	0x04, 0x12
        /*0152*/ 	.short	(.L_57 - .L_56)
	.align		4
.L_56:
        /*0154*/ 	.word	index@(add_bias)
        /*0158*/ 	.word	0x00000000


	//----- nvinfo : EIATTR_MIN_STACK_SIZE
	.align		4
.L_57:
        /*015c*/ 	.byte	0x04, 0x12
        /*015e*/ 	.short	(.L_59 - .L_58)
	.align		4
.L_58:
        /*0160*/ 	.word	index@(MatMul)
        /*0164*/ 	.word	0x00000000
.L_59:


//--------------------- .nv.compat                --------------------------
	.section	.nv.compat,"",@"SHT_CUDA_COMPAT_INFO"
	.align	4
        /*0000*/ 	.byte	0x02, 0x09, 0x00, 0x00, 0x02, 0x02, 0x01, 0x00, 0x02, 0x05, 0x05, 0x00, 0x03, 0x07, 0x01, 0x01
        /*0010*/ 	.byte	0x02, 0x03, 0x00, 0x00, 0x02, 0x06, 0x01, 0x00, 0x04, 0x0b, 0x08, 0x00, 0x01, 0x00, 0x00, 0x00
        /*0020*/ 	.byte	0x00, 0x00, 0x00, 0x00


//--------------------- .nv.info.compute_delta1   --------------------------
	.section	.nv.info.compute_delta1,"",@"SHT_CUDA_INFO"
	.sectionflags	@""
	.align	4


	//----- nvinfo : EIATTR_CUDA_API_VERSION
	.align		4
        /*0000*/ 	.byte	0x04, 0x37
        /*0002*/ 	.short	(.L_61 - .L_60)
.L_60:
        /*0004*/ 	.word	0x00000082


	//----- nvinfo : EIATTR_KPARAM_INFO
	.align		4
.L_61:
        /*0008*/ 	.byte	0x04, 0x17
        /*000a*/ 	.short	(.L_63 - .L_62)
.L_62:
        /*000c*/ 	.word	0x00000000
        /*0010*/ 	.short	0x0004
        /*0012*/ 	.short	0x001c
        /*0014*/ 	.byte	0x00, 0xf0, 0x11, 0x00


	//----- nvinfo : EIATTR_KPARAM_INFO
	.align		4
.L_63:
        /*0018*/ 	.byte	0x04, 0x17
        /*001a*/ 	.short	(.L_65 - .L_64)
.L_64:
        /*001c*/ 	.word	0x00000000
        /*0020*/ 	.short	0x0003
        /*0022*/ 	.short	0x0018
        /*0024*/ 	.byte	0x00, 0xf0, 0x11, 0x00


	//----- nvinfo : EIATTR_KPARAM_INFO
	.align		4
.L_65:
        /*0028*/ 	.byte	0x04, 0x17
        /*002a*/ 	.short	(.L_67 - .L_66)
.L_66:
        /*002c*/ 	.word	0x00000000
        /*0030*/ 	.short	0x0002
        /*0032*/ 	.short	0x0010
        /*0034*/ 	.byte	0x00, 0xf5, 0x21, 0x00


	//----- nvinfo : EIATTR_KPARAM_INFO
	.align		4
.L_67:
        /*0038*/ 	.byte	0x04, 0x17
        /*003a*/ 	.short	(.L_69 - .L_68)
.L_68:
        /*003c*/ 	.word	0x00000000
        /*0040*/ 	.short	0x0001
        /*0042*/ 	.short	0x0008
        /*0044*/ 	.byte	0x00, 0xf5, 0x21, 0x00


	//----- nvinfo : EIATTR_KPARAM_INFO
	.align		4
.L_69:
        /*0048*/ 	.byte	0x04, 0x17
        /*004a*/ 	.short	(.L_71 - .L_70)
.L_70:
        /*004c*/ 	.word	0x00000000
        /*0050*/ 	.short	0x0000
        /*0052*/ 	.short	0x0000
        /*0054*/ 	.byte	0x00, 0xf5, 0x21, 0x00


	//----- nvinfo : EIATTR_SPARSE_MMA_MASK
	.align		4
.L_71:
        /*0058*/ 	.byte	0x03, 0x50
        /*005a*/ 	.short	0x0000


	//----- nvinfo : EIATTR_MAXREG_COUNT
	.align		4
        /*005c*/ 	.byte	0x03, 0x1b
        /*005e*/ 	.short	0x00ff


	//----- nvinfo : EIATTR_MERCURY_ISA_VERSION
	.align		4
        /*0060*/ 	.byte	0x03, 0x5f
        /*0062*/ 	.short	0x0101


	//----- nvinfo : EIATTR_VRC_CTA_INIT_COUNT
	.align		4
        /*0064*/ 	.byte	0x02, 0x4a
	.zero		1
	.zero		1


	//----- nvinfo : EIATTR_EXIT_INSTR_OFFSETS
	.align		4
        /*0068*/ 	.byte	0x04, 0x1c
        /*006a*/ 	.short	(.L_73 - .L_72)


	//   ....[0]....
.L_72:
        /*006c*/ 	.word	0x000000c0


	//   ....[1]....
        /*0070*/ 	.word	0x00000320


	//----- nvinfo : EIATTR_CRS_STACK_SIZE
	.align		4
.L_73:
        /*0074*/ 	.byte	0x04, 0x1e
        /*0076*/ 	.short	(.L_75 - .L_74)
.L_74:
        /*0078*/ 	.word	0x00000000


	//----- nvinfo : EIATTR_CBANK_PARAM_SIZE
	.align		4
.L_75:
        /*007c*/ 	.byte	0x03, 0x19
        /*007e*/ 	.short	0x0020


	//----- nvinfo : EIATTR_PARAM_CBANK
	.align		4
        /*0080*/ 	.byte	0x04, 0x0a
        /*0082*/ 	.short	(.L_77 - .L_76)
	.align		4
.L_76:
        /*0084*/ 	.word	index@(.nv.constant0.compute_delta1)
        /*0088*/ 	.short	0x0380
        /*008a*/ 	.short	0x0020


	//----- nvinfo : EIATTR_SW_WAR
	.align		4
.L_77:
        /*008c*/ 	.byte	0x04, 0x36
        /*008e*/ 	.short	(.L_79 - .L_78)
.L_78:
        /*0090*/ 	.word	0x00000008
.L_79:


//--------------------- .nv.info.compute_dW       --------------------------
	.section	.nv.info.compute_dW,"",@"SHT_CUDA_INFO"
	.sectionflags	@""
	.align	4


	//----- nvinfo : EIATTR_CUDA_API_VERSION
	.align		4
        /*0000*/ 	.byte	0x04, 0x37
        /*0002*/ 	.short	(.L_81 - .L_80)
.L_80:
        /*0004*/ 	.word	0x00000082


	//----- nvinfo : EIATTR_KPARAM_INFO
	.align		4
.L_81:
        /*0008*/ 	.byte	0x04, 0x17
        /*000a*/ 	.short	(.L_83 - .L_82)
.L_82:
        /*000c*/ 	.word	0x00000000
        /*0010*/ 	.short	0x0007
        /*0012*/ 	.short	0x0030
        /*0014*/ 	.byte	0x00, 0xf0, 0x11, 0x00


	//----- nvinfo : EIATTR_KPARAM_INFO
	.align		4
.L_83:
        /*0018*/ 	.byte	0x04, 0x17
        /*001a*/ 	.short	(.L_85 - .L_84)
.L_84:
        /*001c*/ 	.word	0x00000000
        /*0020*/ 	.short	0x0006
        /*0022*/ 	.short	0x0028
        /*0024*/ 	.byte	0x00, 0xf5, 0x21, 0x00


	//----- nvinfo : EIATTR_KPARAM_INFO
	.align		4
.L_85:
        /*0028*/ 	.byte	0x04, 0x17
        /*002a*/ 	.short	(.L_87 - .L_86)
.L_86:
        /*002c*/ 	.word	0x00000000
        /*0030*/ 	.short	0x0005
        /*0032*/ 	.short	0x0020
        /*0034*/ 	.byte	0x00, 0xf0, 0x11, 0x00


	//----- nvinfo : EIATTR_KPARAM_INFO
	.align		4
.L_87:
        /*0038*/ 	.byte	0x04, 0x17
        /*003a*/ 	.short	(.L_89 - .L_88)
.L_88:
        /*003c*/ 	.word	0x00000000
        /*0040*/ 	.short	0x0004
        /*0042*/ 	.short	0x001c
        /*0044*/ 	.byte	0x00, 0xf0, 0x11, 0x00


	//----- nvinfo : EIATTR_KPARAM_INFO
	.align		4
.L_89:
        /*0048*/ 	.byte	0x04, 0x17
        /*004a*/ 	.short	(.L_91 - .L_90)
.L_90:
        /*004c*/ 	.word	0x00000000
        /*0050*/ 	.short	0x0003
        /*0052*/ 	.short	0x0018
        /*0054*/ 	.byte	0x00, 0xf0, 0x11, 0x00


	//----- nvinfo : EIATTR_KPARAM_INFO
	.align		4
.L_91:
        /*0058*/ 	.byte	0x04, 0x17
        /*005a*/ 	.short	(.L_93 - .L_92)
.L_92:
        /*005c*/ 	.word	0x00000000
        /*0060*/ 	.short	0x0002
        /*0062*/ 	.short	0x0010
        /*0064*/ 	.byte	0x00, 0xf5, 0x21, 0x00


	//----- nvinfo : EIATTR_KPARAM_INFO
	.align		4
.L_93:
        /*0068*/ 	.byte	0x04, 0x17
        /*006a*/ 	.short	(.L_95 - .L_94)
.L_94:
        /*006c*/ 	.word	0x00000000
        /*0070*/ 	.short	0x0001
        /*0072*/ 	.short	0x0008
        /*0074*/ 	.byte	0x00, 0xf5, 0x21, 0x00


	//----- nvinfo : EIATTR_KPARAM_INFO
	.align		4
.L_95:
        /*0078*/ 	.byte	0x04, 0x17
        /*007a*/ 	.short	(.L_97 - .L_96)
.L_96:
        /*007c*/ 	.word	0x00000000
        /*0080*/ 	.short	0x0000
        /*0082*/ 	.short	0x0000
        /*0084*/ 	.byte	0x00, 0xf5, 0x21, 0x00


	//----- nvinfo : EIATTR_SPARSE_MMA_MASK
	.align		4
.L_97:
        /*0088*/ 	.byte	0x03, 0x50
        /*008a*/ 	.short	0x0000


	//----- nvinfo : EIATTR_MAXREG_COUNT
	.align		4
        /*008c*/ 	.byte	0x03, 0x1b
        /*008e*/ 	.short	0x00ff


	//----- nvinfo : EIATTR_NUM_BARRIERS
	.align		4
        /*0090*/ 	.byte	0x02, 0x4c
        /*0092*/ 	.byte	0x01
	.zero		1


	//----- nvinfo : EIATTR_MERCURY_ISA_VERSION
	.align		4
        /*0094*/ 	.byte	0x03, 0x5f
        /*0096*/ 	.short	0x0101


	//----- nvinfo : EIATTR_VRC_CTA_INIT_COUNT
	.align		4
        /*0098*/ 	.byte	0x02, 0x4a
	.zero		1
	.zero		1


	//----- nvinfo : EIATTR_EXIT_INSTR_OFFSETS
	.align		4
        /*009c*/ 	.byte	0x04, 0x1c
        /*009e*/ 	.short	(.L_99 - .L_98)


	//   ....[0]....
.L_98:
        /*00a0*/ 	.word	0x00000820


	//   ....[1]....
        /*00a4*/ 	.word	0x000008c0


	//----- nvinfo : EIATTR_CBANK_PARAM_SIZE
	.align		4
.L_99:
        /*00a8*/ 	.byte	0x03, 0x19
        /*00aa*/ 	.short	0x0034


	//----- nvinfo : EIATTR_PARAM_CBANK
	.align		4
        /*00ac*/ 	.byte	0x04, 0x0a
        /*00ae*/ 	.short	(.L_101 - .L_100)
	.align		4
.L_100:
        /*00b0*/ 	.word	index@(.nv.constant0.compute_dW)
        /*00b4*/ 	.short	0x0380
        /*00b6*/ 	.short	0x0034


	//----- nvinfo : EIATTR_SW_WAR
	.align		4
.L_101:
        /*00b8*/ 	.byte	0x04, 0x36
        /*00ba*/ 	.short	(.L_103 - .L_102)
.L_102:
        /*00bc*/ 	.word	0x00000008
.L_103:


//--------------------- .nv.info.compute_db       --------------------------
	.section	.nv.info.compute_db,"",@"SHT_CUDA_INFO"
	.sectionflags	@""
	.align	4


	//----- nvinfo : EIATTR_CUDA_API_VERSION
	.align		4
        /*0000*/ 	.byte	0x04, 0x37
        /*0002*/ 	.short	(.L_105 - .L_104)
.L_104:
        /*0004*/ 	.word	0x00000082


	//----- nvinfo : EIATTR_KPARAM_INFO
	.align		4
.L_105:
        /*0008*/ 	.byte	0x04, 0x17
        /*000a*/ 	.short	(.L_107 - .L_106)
.L_106:
        /*000c*/ 	.word	0x00000000
        /*0010*/ 	.short	0x0005
        /*0012*/ 	.short	0x0020
        /*0014*/ 	.byte	0x00, 0xf0, 0x11, 0x00


	//----- nvinfo : EIATTR_KPARAM_INFO
	.align		4
.L_107:
        /*0018*/ 	.byte	0x04, 0x17
        /*001a*/ 	.short	(.L_109 - .L_108)
.L_108:
        /*001c*/ 	.word	0x00000000
        /*0020*/ 	.short	0x0004
        /*0022*/ 	.short	0x0018
        /*0024*/ 	.byte	0x00, 0xf5, 0x21, 0x00


	//----- nvinfo : EIATTR_KPARAM_INFO
	.align		4
.L_109:
        /*0028*/ 	.byte	0x04, 0x17
        /*002a*/ 	.short	(.L_111 - .L_110)
.L_110:
        /*002c*/ 	.word	0x00000000
        /*0030*/ 	.short	0x0003
        /*0032*/ 	.short	0x0014
        /*0034*/ 	.byte	0x00, 0xf0, 0x11, 0x00


	//----- nvinfo : EIATTR_KPARAM_INFO
	.align		4
.L_111:
        /*0038*/ 	.byte	0x04, 0x17
        /*003a*/ 	.short	(.L_113 - .L_112)
.L_112:
        /*003c*/ 	.word	0x00000000
        /*0040*/ 	.short	0x0002
        /*0042*/ 	.short	0x0010
        /*0044*/ 	.byte	0x00, 0xf0, 0x11, 0x00


	//----- nvinfo : EIATTR_KPARAM_INFO
	.align		4
.L_113:
        /*0048*/ 	.byte	0x04, 0x17
        /*004a*/ 	.short	(.L_115 - .L_114)
.L_114:
        /*004c*/ 	.word	0x00000000
        /*0050*/ 	.short	0x0001
        /*0052*/ 	.short	0x0008
        /*0054*/ 	.byte	0x00, 0xf5, 0x21, 0x00


	//----- nvinfo : EIATTR_KPARAM_INFO
	.align		4
.L_115:
        /*0058*/ 	.byte	0x04, 0x17
        /*005a*/ 	.short	(.L_117 - .L_116)
.L_116:
        /*005c*/ 	.word	0x00000000
        /*0060*/ 	.short	0x0000
        /*0062*/ 	.short	0x0000
        /*0064*/ 	.byte	0x00, 0xf5, 0x21, 0x00


	//----- nvinfo : EIATTR_SPARSE_MMA_MASK
	.align		4
.L_117:
        /*0068*/ 	.byte	0x03, 0x50
        /*006a*/ 	.short	0x0000


	//----- nvinfo : EIATTR_MAXREG_COUNT
	.align		4
        /*006c*/ 	.byte	0x03, 0x1b
        /*006e*/ 	.short	0x00ff


	//----- nvinfo : EIATTR_MERCURY_ISA_VERSION
	.align		4
        /*0070*/ 	.byte	0x03, 0x5f
        /*0072*/ 	.short	0x0101


	//----- nvinfo : EIATTR_VRC_CTA_INIT_COUNT
	.align		4
        /*0074*/ 	.byte	0x02, 0x4a
	.zero		1
	.zero		1


	//----- nvinfo : EIATTR_EXIT_INSTR_OFFSETS
	.align		4
        /*0078*/ 	.byte	0x04, 0x1c
        /*007a*/ 	.short	(.L_119 - .L_118)


	//   ....[0]....
.L_118:
        /*007c*/ 	.word	0x00000080


	//   ....[1]....
        /*0080*/ 	.word	0x00000bc0


	//----- nvinfo : EIATTR_CBANK_PARAM_SIZE
	.align		4
.L_119:
        /*0084*/ 	.byte	0x03, 0x19
        /*0086*/ 	.short	0x0024


	//----- nvinfo : EIATTR_PARAM_CBANK
	.align		4
        /*0088*/ 	.byte	0x04, 0x0a
        /*008a*/ 	.short	(.L_121 - .L_120)
	.align		4
.L_120:
        /*008c*/ 	.word	index@(.nv.constant0.compute_db)
        /*0090*/ 	.short	0x0380
        /*0092*/ 	.short	0x0024


	//----- nvinfo : EIATTR_SW_WAR
	.align		4
.L_121:
        /*0094*/ 	.byte	0x04, 0x36
        /*0096*/ 	.short	(.L_123 - .L_122)
.L_122:
        /*0098*/ 	.word	0x00000008
.L_123:


//--------------------- .nv.info.compute_delta2   --------------------------
	.section	.nv.info.compute_delta2,"",@"SHT_CUDA_INFO"
	.sectionflags	@""
	.align	4


	//----- nvinfo : EIATTR_CUDA_API_VERSION
	.align		4
        /*0000*/ 	.byte	0x04, 0x37
        /*0002*/ 	.short	(.L_125 - .L_124)
.L_124:
        /*0004*/ 	.word	0x00000082


	//----- nvinfo : EIATTR_KPARAM_INFO
	.align		4
.L_125:
        /*0008*/ 	.byte	0x04, 0x17
        /*000a*/ 	.short	(.L_127 - .L_126)
.L_126:
        /*000c*/ 	.word	0x00000000
        /*0010*/ 	.short	0x0004
        /*0012*/ 	.short	0x001c
        /*0014*/ 	.byte	0x00, 0xf0, 0x11, 0x00


	//----- nvinfo : EIATTR_KPARAM_INFO
	.align		4
.L_127:
        /*0018*/ 	.byte	0x04, 0x17
        /*001a*/ 	.short	(.L_129 - .L_128)
.L_128:
        /*001c*/ 	.word	0x00000000
        /*0020*/ 	.short	0x0003
        /*0022*/ 	.short	0x0018
        /*0024*/ 	.byte	0x00, 0xf0, 0x11, 0x00


	//----- nvinfo : EIATTR_KPARAM_INFO
	.align		4
.L_129:
        /*0028*/ 	.byte	0x04, 0x17
        /*002a*/ 	.short	(.L_131 - .L_130)
.L_130:
        /*002c*/ 	.word	0x00000000
        /*0030*/ 	.short	0x0002
        /*0032*/ 	.short	0x0010
        /*0034*/ 	.byte	0x00, 0xf5, 0x21, 0x00


	//----- nvinfo : EIATTR_KPARAM_INFO
	.align		4
.L_131:
        /*0038*/ 	.byte	0x04, 0x17
        /*003a*/ 	.short	(.L_133 - .L_132)
.L_132:
        /*003c*/ 	.word	0x00000000
        /*0040*/ 	.short	0x0001
        /*0042*/ 	.short	0x0008
        /*0044*/ 	.byte	0x00, 0xf5, 0x21, 0x00


	//----- nvinfo : EIATTR_KPARAM_INFO
	.align		4
.L_133:
        /*0048*/ 	.byte	0x04, 0x17
        /*004a*/ 	.short	(.L_135 - .L_134)
.L_134:
        /*004c*/ 	.word	0x00000000
        /*0050*/ 	.short	0x0000
        /*0052*/ 	.short	0x0000
        /*0054*/ 	.byte	0x00, 0xf5, 0x21, 0x00


	//----- nvinfo : EIATTR_SPARSE_MMA_MASK
	.align		4
.L_135:
        /*0058*/ 	.byte	0x03, 0x50
        /*005a*/ 	.short	0x0000


	//----- nvinfo : EIATTR_MAXREG_COUNT
	.align		4
        /*005c*/ 	.byte	0x03, 0x1b
        /*005e*/ 	.short	0x00ff


	//----- nvinfo : EIATTR_MERCURY_ISA_VERSION
	.align		4
        /*0060*/ 	.byte	0x03, 0x5f
        /*0062*/ 	.short	0x0101


	//----- nvinfo : EIATTR_VRC_CTA_INIT_COUNT
	.align		4
        /*0064*/ 	.byte	0x02, 0x4a
	.zero		1
	.zero		1


	//----- nvinfo : EIATTR_EXIT_INSTR_OFFSETS
	.align		4
        /*0068*/ 	.byte	0x04, 0x1c
        /*006a*/ 	.short	(.L_137 - .L_136)


	//   ....[0]....
.L_136:
        /*006c*/ 	.word	0x00000070


	//   ....[1]....
        /*0070*/ 	.word	0x00000cb0


	//----- nvinfo : EIATTR_CBANK_PARAM_SIZE
	.align		4
.L_137:
        /*0074*/ 	.byte	0x03, 0x19
        /*0076*/ 	.short	0x0020


	//----- nvinfo : EIATTR_PARAM_CBANK
	.align		4
        /*0078*/ 	.byte	0x04, 0x0a
        /*007a*/ 	.short	(.L_139 - .L_138)
	.align		4
.L_138:
        /*007c*/ 	.word	index@(.nv.constant0.compute_delta2)
        /*0080*/ 	.short	0x0380
        /*0082*/ 	.short	0x0020


	//----- nvinfo : EIATTR_SW_WAR
	.align		4
.L_139:
        /*0084*/ 	.byte	0x04, 0x36
        /*0086*/ 	.short	(.L_141 - .L_140)
.L_140:
        /*0088*/ 	.word	0x00000008
.L_141:


//--------------------- .nv.info.softmax          --------------------------
	.section	.nv.info.softmax,"",@"SHT_CUDA_INFO"
	.sectionflags	@""
	.align	4


	//----- nvinfo : EIATTR_CUDA_API_VERSION
	.align		4
        /*0000*/ 	.byte	0x04, 0x37
        /*0002*/ 	.short	(.L_143 - .L_142)
.L_142:
        /*0004*/ 	.word	0x00000082


	//----- nvinfo : EIATTR_KPARAM_INFO
	.align		4
.L_143:
        /*0008*/ 	.byte	0x04, 0x17
        /*000a*/ 	.short	(.L_145 - .L_144)
.L_144:
        /*000c*/ 	.word	0x00000000
        /*0010*/ 	.short	0x0003
        /*0012*/ 	.short	0x0014
        /*0014*/ 	.byte	0x00, 0xf0, 0x11, 0x00


	//----- nvinfo : EIATTR_KPARAM_INFO
	.align		4
.L_145:
        /*0018*/ 	.byte	0x04, 0x17
        /*001a*/ 	.short	(.L_147 - .L_146)
.L_146:
        /*001c*/ 	.word	0x00000000
        /*0020*/ 	.short	0x0002
        /*0022*/ 	.short	0x0010
        /*0024*/ 	.byte	0x00, 0xf0, 0x11, 0x00


	//----- nvinfo : EIATTR_KPARAM_INFO
	.align		4
.L_147:
        /*0028*/ 	.byte	0x04, 0x17
        /*002a*/ 	.short	(.L_149 - .L_148)
.L_148:
        /*002c*/ 	.word	0x00000000
        /*0030*/ 	.short	0x0001
        /*0032*/ 	.short	0x0008
        /*0034*/ 	.byte	0x00, 0xf5, 0x21, 0x00


	//----- nvinfo : EIATTR_KPARAM_INFO
	.align		4
.L_149:
        /*0038*/ 	.byte	0x04, 0x17
        /*003a*/ 	.short	(.L_151 - .L_150)
.L_150:
        /*003c*/ 	.word	0x00000000
        /*0040*/ 	.short	0x0000
        /*0042*/ 	.short	0x0000
        /*0044*/ 	.byte	0x00, 0xf5, 0x21, 0x00


	//----- nvinfo : EIATTR_SPARSE_MMA_MASK
	.align		4
.L_151:
        /*0048*/ 	.byte	0x03, 0x50
        /*004a*/ 	.short	0x0000


	//----- nvinfo : EIATTR_MAXREG_COUNT
	.align		4
        /*004c*/ 	.byte	0x03, 0x1b
        /*004e*/ 	.short	0x00ff


	//----- nvinfo : EIATTR_NUM_BARRIERS
	.align		4
        /*0050*/ 	.byte	0x02, 0x4c
        /*0052*/ 	.byte	0x01
	.zero		1


	//----- nvinfo : EIATTR_MERCURY_ISA_VERSION
	.align		4
        /*0054*/ 	.byte	0x03, 0x5f
        /*0056*/ 	.short	0x0101


	//----- nvinfo : EIATTR_VRC_CTA_INIT_COUNT
	.align		4
        /*0058*/ 	.byte	0x02, 0x4a
	.zero		1
	.zero		1


	//----- nvinfo : EIATTR_EXIT_INSTR_OFFSETS
	.align		4
        /*005c*/ 	.byte	0x04, 0x1c
        /*005e*/ 	.short	(.L_153 - .L_152)


	//   ....[0]....
.L_152:
        /*0060*/ 	.word	0x000000c0


	//   ....[1]....
        /*0064*/ 	.word	0x00000fc0


	//----- nvinfo : EIATTR_CRS_STACK_SIZE
	.align		4
.L_153:
        /*0068*/ 	.byte	0x04, 0x1e
        /*006a*/ 	.short	(.L_155 - .L_154)
.L_154:
        /*006c*/ 	.word	0x00000000


	//----- nvinfo : EIATTR_CBANK_PARAM_SIZE
	.align		4
.L_155:
        /*0070*/ 	.byte	0x03, 0x19
        /*0072*/ 	.short	0x0018


	//----- nvinfo : EIATTR_PARAM_CBANK
	.align		4
        /*0074*/ 	.byte	0x04, 0x0a
        /*0076*/ 	.short	(.L_157 - .L_156)
	.align		4
.L_156:
        /*0078*/ 	.word	index@(.nv.constant0.softmax)
        /*007c*/ 	.short	0x0380
        /*007e*/ 	.short	0x0018


	//----- nvinfo : EIATTR_SW_WAR
	.align		4
.L_157:
        /*0080*/ 	.byte	0x04, 0x36
        /*0082*/ 	.short	(.L_159 - .L_158)
.L_158:
        /*0084*/ 	.word	0x00000008
.L_159:


//--------------------- .nv.info.sigmoid_activation --------------------------
	.section	.nv.info.sigmoid_activation,"",@"SHT_CUDA_INFO"
	.sectionflags	@""
	.align	4


	//----- nvinfo : EIATTR_CUDA_API_VERSION
	.align		4
        /*0000*/ 	.byte	0x04, 0x37
        /*0002*/ 	.short	(.L_161 - .L_160)
.L_160:
        /*0004*/ 	.word	0x00000082


	//----- nvinfo : EIATTR_KPARAM_INFO
	.align		4
.L_161:
        /*0008*/ 	.byte	0x04, 0x17
        /*000a*/ 	.short	(.L_163 - .L_162)
.L_162:
        /*000c*/ 	.word	0x00000000
        /*0010*/ 	.short	0x0003
        /*0012*/ 	.short	0x0014
        /*0014*/ 	.byte	0x00, 0xf0, 0x11, 0x00


	//----- nvinfo : EIATTR_KPARAM_INFO
	.align		4
.L_163:
        /*0018*/ 	.byte	0x04, 0x17
        /*001a*/ 	.short	(.L_165 - .L_164)
.L_164:
        /*001c*/ 	.word	0x00000000
        /*0020*/ 	.short	0x0002
        /*0022*/ 	.short	0x0010
        /*0024*/ 	.byte	0x00, 0xf0, 0x11, 0x00


	//----- nvinfo : EIATTR_KPARAM_INFO
	.align		4
.L_165:
        /*0028*/ 	.byte	0x04, 0x17
        /*002a*/ 	.short	(.L_167 - .L_166)
.L_166:
        /*002c*/ 	.word	0x00000000
        /*0030*/ 	.short	0x0001
        /*0032*/ 	.short	0x0008
        /*0034*/ 	.byte	0x00, 0xf5, 0x21, 0x00


	//----- nvinfo : EIATTR_KPARAM_INFO
	.align		4
.L_167:
        /*0038*/ 	.byte	0x04, 0x17
        /*003a*/ 	.short	(.L_169 - .L_168)
.L_168:
        /*003c*/ 	.word	0x00000000
        /*0040*/ 	.short	0x0000
        /*0042*/ 	.short	0x0000
        /*0044*/ 	.byte	0x00, 0xf5, 0x21, 0x00


	//----- nvinfo : EIATTR_SPARSE_MMA_MASK
	.align		4
.L_169:
        /*0048*/ 	.byte	0x03, 0x50
        /*004a*/ 	.short	0x0000


	//----- nvinfo : EIATTR_MAXREG_COUNT
	.align		4
        /*004c*/ 	.byte	0x03, 0x1b
        /*004e*/ 	.short	0x00ff


	//----- nvinfo : EIATTR_MERCURY_ISA_VERSION
	.align		4
        /*0050*/ 	.byte	0x03, 0x5f
        /*0052*/ 	.short	0x0101


	//----- nvinfo : EIATTR_VRC_CTA_INIT_COUNT
	.align		4
        /*0054*/ 	.byte	0x02, 0x4a
	.zero		1
	.zero		1


	//----- nvinfo : EIATTR_EXIT_INSTR_OFFSETS
	.align		4
        /*0058*/ 	.byte	0x04, 0x1c
        /*005a*/ 	.short	(.L_171 - .L_170)


	//   ....[0]....
.L_170:
        /*005c*/ 	.word	0x000000c0


	//   ....[1]....
        /*0060*/ 	.word	0x000002c0


	//----- nvinfo : EIATTR_CRS_STACK_SIZE
	.align		4
.L_171:
        /*0064*/ 	.byte	0x04, 0x1e
        /*0066*/ 	.short	(.L_173 - .L_172)
.L_172:
        /*0068*/ 	.word	0x00000000


	//----- nvinfo : EIATTR_CBANK_PARAM_SIZE
	.align		4
.L_173:
        /*006c*/ 	.byte	0x03, 0x19
        /*006e*/ 	.short	0x0018


	//----- nvinfo : EIATTR_PARAM_CBANK
	.align		4
        /*0070*/ 	.byte	0x04, 0x0a
        /*0072*/ 	.short	(.L_175 - .L_174)
	.align		4
.L_174:
        /*0074*/ 	.word	index@(.nv.constant0.sigmoid_activation)
        /*0078*/ 	.short	0x0380
        /*007a*/ 	.short	0x0018


	//----- nvinfo : EIATTR_SW_WAR
	.align		4
.L_175:
        /*007c*/ 	.byte	0x04, 0x36
        /*007e*/ 	.short	(.L_177 - .L_176)
.L_176:
        /*0080*/ 	.word	0x00000008
.L_177:


//--------------------- .nv.info.transpose        --------------------------
	.section	.nv.info.transpose,"",@"SHT_CUDA_INFO"
	.sectionflags	@""
	.align	4


	//----- nvinfo : EIATTR_CUDA_API_VERSION
	.align		4
        /*0000*/ 	.byte	0x04, 0x37
        /*0002*/ 	.short	(.L_179 - .L_178)
.L_178:
        /*0004*/ 	.word	0x00000082


	//----- nvinfo : EIATTR_KPARAM_INFO
	.align		4
.L_179:
        /*0008*/ 	.byte	0x04, 0x17
        /*000a*/ 	.short	(.L_181 - .L_180)
.L_180:
        /*000c*/ 	.word	0x00000000
        /*0010*/ 	.short	0x0003
        /*0012*/ 	.short	0x0014
        /*0014*/ 	.byte	0x00, 0xf0, 0x11, 0x00


	//----- nvinfo : EIATTR_KPARAM_INFO
	.align		4
.L_181:
        /*0018*/ 	.byte	0x04, 0x17
        /*001a*/ 	.short	(.L_183 - .L_182)
.L_182:
        /*001c*/ 	.word	0x00000000
        /*0020*/ 	.short	0x0002
        /*0022*/ 	.short	0x0010
        /*0024*/ 	.byte	0x00, 0xf0, 0x11, 0x00


	//----- nvinfo : EIATTR_KPARAM_INFO
	.align		4
.L_183:
        /*0028*/ 	.byte	0x04, 0x17
        /*002a*/ 	.short	(.L_185 - .L_184)
.L_184:
        /*002c*/ 	.word	0x00000000
        /*0030*/ 	.short	0x0001
        /*0032*/ 	.short	0x0008
        /*0034*/ 	.byte	0x00, 0xf5, 0x21, 0x00


	//----- nvinfo : EIATTR_KPARAM_INFO
	.align		4
.L_185:
        /*0038*/ 	.byte	0x04, 0x17
        /*003a*/ 	.short	(.L_187 - .L_186)
.L_186:
        /*003c*/ 	.word	0x00000000
        /*0040*/ 	.short	0x0000
        /*0042*/ 	.short	0x0000
        /*0044*/ 	.byte	0x00, 0xf5, 0x21, 0x00


	//----- nvinfo : EIATTR_SPARSE_MMA_MASK
	.align		4
.L_187:
        /*0048*/ 	.byte	0x03, 0x50
        /*004a*/ 	.short	0x0000


	//----- nvinfo : EIATTR_MAXREG_COUNT
	.align		4
        /*004c*/ 	.byte	0x03, 0x1b
        /*004e*/ 	.short	0x00ff


	//----- nvinfo : EIATTR_MERCURY_ISA_VERSION
	.align		4
        /*0050*/ 	.byte	0x03, 0x5f
        /*0052*/ 	.short	0x0101


	//----- nvinfo : EIATTR_VRC_CTA_INIT_COUNT
	.align		4
        /*0054*/ 	.byte	0x02, 0x4a
	.zero		1
	.zero		1


	//----- nvinfo : EIATTR_EXIT_INSTR_OFFSETS
	.align		4
        /*0058*/ 	.byte	0x04, 0x1c
        /*005a*/ 	.short	(.L_189 - .L_188)


	//   ....[0]....
.L_188:
        /*005c*/ 	.word	0x000000c0


	//   ....[1]....
        /*0060*/ 	.word	0x00000160


	//----- nvinfo : EIATTR_CBANK_PARAM_SIZE
	.align		4
.L_189:
        /*0064*/ 	.byte	0x03, 0x19
        /*0066*/ 	.short	0x0018


	//----- nvinfo : EIATTR_PARAM_CBANK
	.align		4
        /*0068*/ 	.byte	0x04, 0x0a
        /*006a*/ 	.short	(.L_191 - .L_190)
	.align		4
.L_190:
        /*006c*/ 	.word	index@(.nv.constant0.transpose)
        /*0070*/ 	.short	0x0380
        /*0072*/ 	.short	0x0018


	//----- nvinfo : EIATTR_SW_WAR
	.align		4
.L_191:
        /*0074*/ 	.byte	0x04, 0x36
        /*0076*/ 	.short	(.L_193 - .L_192)
.L_192:
        /*0078*/ 	.word	0x00000008
.L_193:


//--------------------- .nv.info.add_bias         --------------------------
	.section	.nv.info.add_bias,"",@"SHT_CUDA_INFO"
	.sectionflags	@""
	.align	4


	//----- nvinfo : EIATTR_CUDA_API_VERSION
	.align		4
        /*0000*/ 	.byte	0x04, 0x37
        /*0002*/ 	.short	(.L_195 - .L_194)
.L_194:
        /*0004*/ 	.word	0x00000082


	//----- nvinfo : EIATTR_KPARAM_INFO
	.align		4
.L_195:
        /*0008*/ 	.byte	0x04, 0x17
        /*000a*/ 	.short	(.L_197 - .L_196)
.L_196:
        /*000c*/ 	.word	0x00000000
        /*0010*/ 	.short	0x0004
        /*0012*/ 	.short	0x001c
        /*0014*/ 	.byte	0x00, 0xf0, 0x11, 0x00


	//----- nvinfo : EIATTR_KPARAM_INFO
	.align		4
.L_197:
        /*0018*/ 	.byte	0x04, 0x17
        /*001a*/ 	.short	(.L_199 - .L_198)
.L_198:
        /*001c*/ 	.word	0x00000000
        /*0020*/ 	.short	0x0003
        /*0022*/ 	.short	0x0018
        /*0024*/ 	.byte	0x00, 0xf0, 0x11, 0x00


	//----- nvinfo : EIATTR_KPARAM_INFO
	.align		4
.L_199:
        /*0028*/ 	.byte	0x04, 0x17
        /*002a*/ 	.short	(.L_201 - .L_200)
.L_200:
        /*002c*/ 	.word	0x00000000
        /*0030*/ 	.short	0x0002
        /*0032*/ 	.short	0x0010
        /*0034*/ 	.byte	0x00, 0xf5, 0x21, 0x00


	//----- nvinfo : EIATTR_KPARAM_INFO
	.align		4
.L_201:
        /*0038*/ 	.byte	0x04, 0x17
        /*003a*/ 	.short	(.L_203 - .L_202)
.L_202:
        /*003c*/ 	.word	0x00000000
        /*0040*/ 	.short	0x0001
        /*0042*/ 	.short	0x0008
        /*0044*/ 	.byte	0x00, 0xf5, 0x21, 0x00


	//----- nvinfo : EIATTR_KPARAM_INFO
	.align		4
.L_203:
        /*0048*/ 	.byte	0x04, 0x17
        /*004a*/ 	.short	(.L_205 - .L_204)
.L_204:
        /*004c*/ 	.word	0x00000000
        /*0050*/ 	.short	0x0000
        /*0052*/ 	.short	0x0000
        /*0054*/ 	.byte	0x00, 0xf5, 0x21, 0x00


	//----- nvinfo : EIATTR_SPARSE_MMA_MASK
	.align		4
.L_205:
        /*0058*/ 	.byte	0x03, 0x50
        /*005a*/ 	.short	0x0000


	//----- nvinfo : EIATTR_MAXREG_COUNT
	.align		4
        /*005c*/ 	.byte	0x03, 0x1b
        /*005e*/ 	.short	0x00ff


	//----- nvinfo : EIATTR_MERCURY_ISA_VERSION
	.align		4
        /*0060*/ 	.byte	0x03, 0x5f
        /*0062*/ 	.short	0x0101


	//----- nvinfo : EIATTR_VRC_CTA_INIT_COUNT
	.align		4
        /*0064*/ 	.byte	0x02, 0x4a
	.zero		1
	.zero		1


	//----- nvinfo : EIATTR_EXIT_INSTR_OFFSETS
	.align		4
        /*0068*/ 	.byte	0x04, 0x1c
        /*006a*/ 	.short	(.L_207 - .L_206)


	//   ....[0]....
.L_206:
        /*006c*/ 	.word	0x000000c0


	//   ....[1]....
        /*0070*/ 	.word	0x00000190


	//----- nvinfo : EIATTR_CBANK_PARAM_SIZE
	.align		4
.L_207:
        /*0074*/ 	.byte	0x03, 0x19
        /*0076*/ 	.short	0x0020


	//----- nvinfo : EIATTR_PARAM_CBANK
	.align		4
        /*0078*/ 	.byte	0x04, 0x0a
        /*007a*/ 	.short	(.L_209 - .L_208)
	.align		4
.L_208:
        /*007c*/ 	.word	index@(.nv.constant0.add_bias)
        /*0080*/ 	.short	0x0380
        /*0082*/ 	.short	0x0020


	//----- nvinfo : EIATTR_SW_WAR
	.align		4
.L_209:
        /*0084*/ 	.byte	0x04, 0x36
        /*0086*/ 	.short	(.L_211 - .L_210)
.L_210:
        /*0088*/ 	.word	0x00000008
.L_211:


//--------------------- .nv.info.MatMul           --------------------------
	.section	.nv.info.MatMul,"",@"SHT_CUDA_INFO"
	.sectionflags	@""
	.align	4


	//----- nvinfo : EIATTR_CUDA_API_VERSION
	.align		4
        /*0000*/ 	.byte	0x04, 0x37
        /*0002*/ 	.short	(.L_213 - .L_212)
.L_212:
        /*0004*/ 	.word	0x00000082


	//----- nvinfo : EIATTR_KPARAM_INFO
	.align		4
.L_213:
        /*0008*/ 	.byte	0x04, 0x17
        /*000a*/ 	.short	(.L_215 - .L_214)
.L_214:
        /*000c*/ 	.word	0x00000000
        /*0010*/ 	.short	0x0005
        /*0012*/ 	.short	0x0020
        /*0014*/ 	.byte	0x00, 0xf0, 0x11, 0x00


	//----- nvinfo : EIATTR_KPARAM_INFO
	.align		4
.L_215:
        /*0018*/ 	.byte	0x04, 0x17
        /*001a*/ 	.short	(.L_217 - .L_216)
.L_216:
        /*001c*/ 	.word	0x00000000
        /*0020*/ 	.short	0x0004
        /*0022*/ 	.short	0x001c
        /*0024*/ 	.byte	0x00, 0xf0, 0x11, 0x00


	//----- nvinfo : EIATTR_KPARAM_INFO
	.align		4
.L_217:
        /*0028*/ 	.byte	0x04, 0x17
        /*002a*/ 	.short	(.L_219 - .L_218)
.L_218:
        /*002c*/ 	.word	0x00000000
        /*0030*/ 	.short	0x0003
        /*0032*/ 	.short	0x0018
        /*0034*/ 	.byte	0x00, 0xf0, 0x11, 0x00


	//----- nvinfo : EIATTR_KPARAM_INFO
	.align		4
.L_219:
        /*0038*/ 	.byte	0x04, 0x17
        /*003a*/ 	.short	(.L_221 - .L_220)
.L_220:
        /*003c*/ 	.word	0x00000000
        /*0040*/ 	.short	0x0002
        /*0042*/ 	.short	0x0010
        /*0044*/ 	.byte	0x00, 0xf5, 0x21, 0x00


	//----- nvinfo : EIATTR_KPARAM_INFO
	.align		4
.L_221:
        /*0048*/ 	.byte	0x04, 0x17
        /*004a*/ 	.short	(.L_223 - .L_222)
.L_222:
        /*004c*/ 	.word	0x00000000
        /*0050*/ 	.short	0x0001
        /*0052*/ 	.short	0x0008
        /*0054*/ 	.byte	0x00, 0xf5, 0x21, 0x00


	//----- nvinfo : EIATTR_KPARAM_INFO
	.align		4
.L_223:
        /*0058*/ 	.byte	0x04, 0x17
        /*005a*/ 	.short	(.L_225 - .L_224)
.L_224:
        /*005c*/ 	.word	0x00000000
        /*0060*/ 	.short	0x0000
        /*0062*/ 	.short	0x0000
        /*0064*/ 	.byte	0x00, 0xf5, 0x21, 0x00


	//----- nvinfo : EIATTR_SPARSE_MMA_MASK
	.align		4
.L_225:
        /*0068*/ 	.byte	0x03, 0x50
        /*006a*/ 	.short	0x0000


	//----- nvinfo : EIATTR_MAXREG_COUNT
	.align		4
        /*006c*/ 	.byte	0x03, 0x1b
        /*006e*/ 	.short	0x00ff


	//----- nvinfo : EIATTR_NUM_BARRIERS
	.align		4
        /*0070*/ 	.byte	0x02, 0x4c
        /*0072*/ 	.byte	0x01
	.zero		1


	//----- nvinfo : EIATTR_MERCURY_ISA_VERSION
	.align		4
        /*0074*/ 	.byte	0x03, 0x5f
        /*0076*/ 	.short	0x0101


	//----- nvinfo : EIATTR_VRC_CTA_INIT_COUNT
	.align		4
        /*0078*/ 	.byte	0x02, 0x4a
	.zero		1
	.zero		1


	//----- nvinfo : EIATTR_EXIT_INSTR_OFFSETS
	.align		4
        /*007c*/ 	.byte	0x04, 0x1c
        /*007e*/ 	.short	(.L_227 - .L_226)


	//   ....[0]....
.L_226:
        /*0080*/ 	.word	0x00000820


	//   ....[1]....
        /*0084*/ 	.word	0x00000870


	//----- nvinfo : EIATTR_CBANK_PARAM_SIZE
	.align		4
.L_227:
        /*0088*/ 	.byte	0x03, 0x19
        /*008a*/ 	.short	0x0024


	//----- nvinfo : EIATTR_PARAM_CBANK
	.align		4
        /*008c*/ 	.byte	0x04, 0x0a
        /*008e*/ 	.short	(.L_229 - .L_228)
	.align		4
.L_228:
        /*0090*/ 	.word	index@(.nv.constant0.MatMul)
        /*0094*/ 	.short	0x0380
        /*0096*/ 	.short	0x0024


	//----- nvinfo : EIATTR_SW_WAR
	.align		4
.L_229:
        /*0098*/ 	.byte	0x04, 0x36
        /*009a*/ 	.short	(.L_231 - .L_230)
.L_230:
        /*009c*/ 	.word	0x00000008
.L_231:


//--------------------- .nv.callgraph             --------------------------
	.section	.nv.callgraph,"",@"SHT_CUDA_CALLGRAPH"
	.align	4
	.sectionentsize	8
	.align		4
        /*0000*/ 	.word	0x00000000
	.align		4
        /*0004*/ 	.word	0xffffffff
	.align		4
        /*0008*/ 	.word	0x00000000
	.align		4
        /*000c*/ 	.word	0xfffffffe
	.align		4
        /*0010*/ 	.word	0x00000000
	.align		4
        /*0014*/ 	.word	0xfffffffd
	.align		4
        /*0018*/ 	.word	0x00000000
	.align		4
        /*001c*/ 	.word	0xfffffffc


//--------------------- .text.compute_delta1      --------------------------
	.section	.text.compute_delta1,"ax",@progbits
	.align	128
        .global         compute_delta1
        .type           compute_delta1,@function
        .size           compute_delta1,(.L_x_59 - compute_delta1)
        .other          compute_delta1,@"STO_CUDA_ENTRY STV_DEFAULT"
compute_delta1:
.text.compute_delta1:
[----:B------:R-:W-:Y:S01]  /*0000*/  LDC R1, c[0x0][0x37c] ;  /* 0x0000df00ff017b82 */ /* 0x000fe20000000800 */
[----:B------:R-:W0:Y:S01]  /*0010*/  S2R R0, SR_CTAID.Y ;  /* 0x0000000000007919 */ /* 0x000e220000002600 */
[----:B------:R-:W1:Y:S01]  /*0020*/  LDCU UR4, c[0x0][0x360] ;  /* 0x00006c00ff0477ac */ /* 0x000e620008000800 */
[----:B------:R-:W0:Y:S01]  /*0030*/  S2R R5, SR_TID.Y ;  /* 0x0000000000057919 */ /* 0x000e220000002200 */
[----:B------:R-:W0:Y:S01]  /*0040*/  LDCU UR5, c[0x0][0x364] ;  /* 0x00006c80ff0577ac */ /* 0x000e220008000800 */
[----:B------:R-:W1:Y:S01]  /*0050*/  S2R R3, SR_CTAID.X ;  /* 0x0000000000037919 */ /* 0x000e620000002500 */
[----:B------:R-:W2:Y:S01]  /*0060*/  LDCU.64 UR6, c[0x0][0x398] ;  /* 0x00007300ff0677ac */ /* 0x000ea20008000a00 */
[----:B------:R-:W1:Y:S01]  /*0070*/  S2R R2, SR_TID.X ;  /* 0x0000000000027919 */ /* 0x000e620000002100 */
[----:B0-----:R-:W-:-:S05]  /*0080*/  IMAD R0, R0, UR5, R5 ;  /* 0x0000000500007c24 */ /* 0x001fca000f8e0205 */
[----:B--2---:R-:W-:Y:S01]  /*0090*/  ISETP.GE.U32.AND P0, PT, R0, UR7, PT ;  /* 0x0000000700007c0c */ /* 0x004fe2000bf06070 */
[----:B-1----:R-:W-:-:S05]  /*00a0*/  IMAD R3, R3, UR4, R2 ;  /* 0x0000000403037c24 */ /* 0x002fca000f8e0202 */
[----:B------:R-:W-:-:S13]  /*00b0*/  ISETP.GE.U32.OR P0, PT, R3, UR6, P0 ;  /* 0x0000000603007c0c */ /* 0x000fda0008706470 */
[----:B------:R-:W-:Y:S05]  /*00c0*/  @P0 EXIT ;  /* 0x000000000000094d */ /* 0x000fea0003800000 */
[----:B------:R-:W0:Y:S01]  /*00d0*/  LDC.64 R4, c[0x0][0x388] ;  /* 0x0000e200ff047b82 */ /* 0x000e220000000a00 */
[----:B------:R-:W1:Y:S01]  /*00e0*/  LDCU.64 UR4, c[0x0][0x358] ;  /* 0x00006b00ff0477ac */ /* 0x000e620008000a00 */
[----:B------:R-:W-:-:S04]  /*00f0*/  IMAD R3, R0, UR6, R3 ;  /* 0x0000000600037c24 */ /* 0x000fc8000f8e0203 */
[----:B0-----:R-:W-:-:S06]  /*0100*/  IMAD.WIDE.U32 R4, R3, 0x4, R4 ;  /* 0x0000000403047825 */ /* 0x001fcc00078e0004 */
[----:B-1----:R-:W2:Y:S01]  /*0110*/  LDG.E R4, desc[UR4][R4.64] ;  /* 0x0000000404047981 */ /* 0x002ea2000c1e1900 */
[----:B------:R-:W-:Y:S01]  /*0120*/  HFMA2 R7, -RZ, RZ, 0.96630859375, -0.0022525787353515625 ;  /* 0x3bbb989dff077431 */ /* 0x000fe200000001ff */
[----:B------:R-:W-:Y:S01]  /*0130*/  MOV R9, 0x437c0000 ;  /* 0x437c000000097802 */ /* 0x000fe20000000f00 */
[----:B------:R-:W-:Y:S03]  /*0140*/  BSSY.RECONVERGENT B0, `(.L_x_0) ;  /* 0x0000014000007945 */ /* 0x000fe60003800200 */
[----:B--2---:R-:W-:-:S04]  /*0150*/  FFMA.SAT R0, R4, -R7, 0.5 ;  /* 0x3f00000004007423 */ /* 0x004fc80000002807 */
[----:B------:R-:W-:-:S04]  /*0160*/  FFMA.RM R0, R0, R9, 12582913 ;  /* 0x4b40000100007423 */ /* 0x000fc80000004009 */
[C---:B------:R-:W-:Y:S01]  /*0170*/  FADD R7, R0.reuse, -12583039 ;  /* 0xcb40007f00077421 */ /* 0x040fe20000000000 */
[----:B------:R-:W-:-:S03]  /*0180*/  IMAD.SHL.U32 R0, R0, 0x800000, RZ ;  /* 0x0080000000007824 */ /* 0x000fc600078e00ff */
[----:B------:R-:W-:-:S04]  /*0190*/  FFMA R7, R4, -1.4426950216293334961, -R7 ;  /* 0xbfb8aa3b04077823 */ /* 0x000fc80000000807 */
[----:B------:R-:W-:-:S06]  /*01a0*/  FFMA R7, R4, -1.925963033500011079e-08, R7 ;  /* 0xb2a5706004077823 */ /* 0x000fcc0000000007 */
[----:B------:R-:W0:Y:S02]  /*01b0*/  MUFU.EX2 R7, R7 ;  /* 0x0000000700077308 */ /* 0x000e240000000800 */
[----:B0-----:R-:W-:-:S05]  /*01c0*/  FFMA R0, R0, R7, 1 ;  /* 0x3f80000000007423 */ /* 0x001fca0000000007 */
[----:B------:R-:W-:-:S04]  /*01d0*/  IADD3 R2, PT, PT, R0, 0x1800000, RZ ;  /* 0x0180000000027810 */ /* 0x000fc80007ffe0ff */
[----:B------:R-:W-:-:S04]  /*01e0*/  LOP3.LUT R2, R2, 0x7f800000, RZ, 0xc0, !PT ;  /* 0x7f80000002027812 */ /* 0x000fc800078ec0ff */
[----:B------:R-:W-:-:S13]  /*01f0*/  ISETP.GT.U32.AND P0, PT, R2, 0x1ffffff, PT ;  /* 0x01ffffff0200780c */ /* 0x000fda0003f04070 */
[----:B------:R-:W-:Y:S05]  /*0200*/  @P0 BRA `(.L_x_1) ;  /* 0x00000000000c0947 */ /* 0x000fea0003800000 */
[----:B------:R-:W-:-:S07]  /*0210*/  MOV R4, 0x230 ;  /* 0x0000023000047802 */ /* 0x000fce0000000f00 */
[----:B------:R-:W-:Y:S05]  /*0220*/  CALL.REL.NOINC `($__internal_0_$__cuda_sm20_rcp_rn_f32_slowpath) ;  /* 0x0000000000407944 */ /* 0x000fea0003c00000 */
[----:B------:R-:W-:Y:S05]  /*0230*/  BRA `(.L_x_2) ;  /* 0x0000000000107947 */ /* 0x000fea0003800000 */
.L_x_1:
[----:B------:R-:W0:Y:S02]  /*0240*/  MUFU.RCP R5, R0 ;  /* 0x0000000000057308 */ /* 0x000e240000001000 */
[----:B0-----:R-:W-:-:S04]  /*0250*/  FFMA R2, R0, R5, -1 ;  /* 0xbf80000000027423 */ /* 0x001fc80000000005 */
[----:B------:R-:W-:-:S04]  /*0260*/  FADD.FTZ R2, -R2, -RZ ;  /* 0x800000ff02027221 */ /* 0x000fc80000010100 */
[----:B------:R-:W-:-:S07]  /*0270*/  FFMA R2, R5, R2, R5 ;  /* 0x0000000205027223 */ /* 0x000fce0000000005 */
.L_x_2:
[----:B------:R-:W-:Y:S05]  /*0280*/  BSYNC.RECONVERGENT B0 ;  /* 0x0000000000007941 */ /* 0x000fea0003800200 */
.L_x_0:
[----:B------:R-:W0:Y:S08]  /*0290*/  LDC.64 R4, c[0x0][0x380] ;  /* 0x0000e000ff047b82 */ /* 0x000e300000000a00 */
[----:B------:R-:W1:Y:S01]  /*02a0*/  LDC.64 R6, c[0x0][0x390] ;  /* 0x0000e400ff067b82 */ /* 0x000e620000000a00 */
[----:B0-----:R-:W-:-:S06]  /*02b0*/  IMAD.WIDE.U32 R4, R3, 0x4, R4 ;  /* 0x0000000403047825 */ /* 0x001fcc00078e0004 */
[----:B------:R-:W2:Y:S01]  /*02c0*/  LDG.E R4, desc[UR4][R4.64] ;  /* 0x0000000404047981 */ /* 0x000ea2000c1e1900 */
[----:B------:R-:W-:-:S04]  /*02d0*/  FADD R9, -R2, 1 ;  /* 0x3f80000002097421 */ /* 0x000fc80000000100 */
[----:B------:R-:W-:Y:S01]  /*02e0*/  FMUL R9, R9, R2 ;  /* 0x0000000209097220 */ /* 0x000fe20000400000 */
[----:B-1----:R-:W-:-:S04]  /*02f0*/  IMAD.WIDE.U32 R2, R3, 0x4, R6 ;  /* 0x0000000403027825 */ /* 0x002fc800078e0006 */
[----:B--2---:R-:W-:-:S05]  /*0300*/  FMUL R9, R9, R4 ;  /* 0x0000000409097220 */ /* 0x004fca0000400000 */
[----:B------:R-:W-:Y:S01]  /*0310*/  STG.E desc[UR4][R2.64], R9 ;  /* 0x0000000902007986 */ /* 0x000fe2000c101904 */
[----:B------:R-:W-:Y:S05]  /*0320*/  EXIT ;  /* 0x000000000000794d */ /* 0x000fea0003800000 */
        .weak           $__internal_0_$__cuda_sm20_rcp_rn_f32_slowpath
        .type           $__internal_0_$__cuda_sm20_rcp_rn_f32_slowpath,@function
        .size           $__internal_0_$__cuda_sm20_rcp_rn_f32_slowpath,(.L_x_59 - $__internal_0_$__cuda_sm20_rcp_rn_f32_slowpath)
$__internal_0_$__cuda_sm20_rcp_rn_f32_slowpath:
[----:B------:R-:W-:Y:S01]  /*0330*/  IMAD.SHL.U32 R2, R0, 0x2, RZ ;  /* 0x0000000200027824 */ /* 0x000fe200078e00ff */
[----:B------:R-:W-:Y:S04]  /*0340*/  BSSY.RECONVERGENT B1, `(.L_x_3) ;  /* 0x0000030000017945 */ /* 0x000fe80003800200 */
[----:B------:R-:W-:-:S04]  /*0350*/  SHF.R.U32.HI R2, RZ, 0x18, R2 ;  /* 0x00000018ff027819 */ /* 0x000fc80000011602 */
[----:B------:R-:W-:-:S13]  /*0360*/  ISETP.NE.U32.AND P0, PT, R2, RZ, PT ;  /* 0x000000ff0200720c */ /* 0x000fda0003f05070 */
[----:B------:R-:W-:Y:S05]  /*0370*/  @P0 BRA `(.L_x_4) ;  /* 0x0000000000280947 */ /* 0x000fea0003800000 */
[----:B------:R-:W-:-:S04]  /*0380*/  SHF.L.U32 R2, R0, 0x1, RZ ;  /* 0x0000000100027819 */ /* 0x000fc800000006ff */
[----:B------:R-:W-:-:S13]  /*0390*/  ISETP.NE.AND P0, PT, R2, RZ, PT ;  /* 0x000000ff0200720c */ /* 0x000fda0003f05270 */
[----:B------:R-:W-:Y:S01]  /*03a0*/  @P0 FFMA R6, R0, 1.84467440737095516160e+19, RZ ;  /* 0x5f80000000060823 */ /* 0x000fe200000000ff */
[----:B------:R-:W-:Y:S08]  /*03b0*/  @!P0 MUFU.RCP R5, R0 ;  /* 0x0000000000058308 */ /* 0x000ff00000001000 */
[----:B------:R-:W0:Y:S02]  /*03c0*/  @P0 MUFU.RCP R7, R6 ;  /* 0x0000000600070308 */ /* 0x000e240000001000 */
[----:B0-----:R-:W-:-:S04]  /*03d0*/  @P0 FFMA R2, R6, R7, -1 ;  /* 0xbf80000006020423 */ /* 0x001fc80000000007 */
[----:B------:R-:W-:-:S04]  /*03e0*/  @P0 FADD.FTZ R2, -R2, -RZ ;  /* 0x800000ff02020221 */ /* 0x000fc80000010100 */
[----:B------:R-:W-:-:S04]  /*03f0*/  @P0 FFMA R2, R7, R2, R7 ;  /* 0x0000000207020223 */ /* 0x000fc80000000007 */
[----:B------:R-:W-:Y:S01]  /*0400*/  @P0 FFMA R5, R2, 1.84467440737095516160e+19, RZ ;  /* 0x5f80000002050823 */ /* 0x000fe200000000ff */
[----:B------:R-:W-:Y:S06]  /*0410*/  BRA `(.L_x_5) ;  /* 0x0000000000887947 */ /* 0x000fec0003800000 */
.L_x_4:
[----:B------:R-:W-:-:S05]  /*0420*/  VIADD R5, R2, 0xffffff03 ;  /* 0xffffff0302057836 */ /* 0x000fca0000000000 */
[----:B------:R-:W-:-:S13]  /*0430*/  ISETP.GT.U32.AND P0, PT, R5, 0x1, PT ;  /* 0x000000010500780c */ /* 0x000fda0003f04070 */
[----:B------:R-:W-:Y:S05]  /*0440*/  @P0 BRA `(.L_x_6) ;  /* 0x0000000000780947 */ /* 0x000fea0003800000 */
[----:B------:R-:W-:Y:S01]  /*0450*/  LOP3.LUT R6, R0, 0x7fffff, RZ, 0xc0, !PT ;  /* 0x007fffff00067812 */ /* 0x000fe200078ec0ff */
[----:B------:R-:W-:-:S03]  /*0460*/  HFMA2 R10, -RZ, RZ, 0, 1.78813934326171875e-07 ;  /* 0x00000003ff0a7431 */ /* 0x000fc600000001ff */
[----:B------:R-:W-:-:S04]  /*0470*/  LOP3.LUT R6, R6, 0x3f800000, RZ, 0xfc, !PT ;  /* 0x3f80000006067812 */ /* 0x000fc800078efcff */
[----:B------:R-:W0:Y:S01]  /*0480*/  MUFU.RCP R7, R6 ;  /* 0x0000000600077308 */ /* 0x000e220000001000 */
[----:B------:R-:W-:Y:S01]  /*0490*/  SHF.L.U32 R11, R10, R5, RZ ;  /* 0x000000050a0b7219 */ /* 0x000fe200000006ff */
[----:B0-----:R-:W-:-:S04]  /*04a0*/  FFMA R8, R6, R7, -1 ;  /* 0xbf80000006087423 */ /* 0x001fc80000000007 */
[----:B------:R-:W-:-:S04]  /*04b0*/  FADD.FTZ R8, -R8, -RZ ;  /* 0x800000ff08087221 */ /* 0x000fc80000010100 */
[CCC-:B------:R-:W-:Y:S01]  /*04c0*/  FFMA.RM R9, R7.reuse, R8.reuse, R7.reuse ;  /* 0x0000000807097223 */ /* 0x1c0fe20000004007 */
[----:B------:R-:W-:-:S04]  /*04d0*/  FFMA.RP R8, R7, R8, R7 ;  /* 0x0000000807087223 */ /* 0x000fc80000008007 */
[C---:B------:R-:W-:Y:S02]  /*04e0*/  LOP3.LUT R7, R9.reuse, 0x7fffff, RZ, 0xc0, !PT ;  /* 0x007fffff09077812 */ /* 0x040fe400078ec0ff */
[----:B------:R-:W-:Y:S02]  /*04f0*/  FSETP.NEU.FTZ.AND P0, PT, R9, R8, PT ;  /* 0x000000080900720b */ /* 0x000fe40003f1d000 */
[----:B------:R-:W-:Y:S02]  /*0500*/  LOP3.LUT R8, R7, 0x800000, RZ, 0xfc, !PT ;  /* 0x0080000007087812 */ /* 0x000fe400078efcff */
[----:B------:R-:W-:Y:S02]  /*0510*/  SEL R7, RZ, 0xffffffff, !P0 ;  /* 0xffffffffff077807 */ /* 0x000fe40004000000 */
[----:B------:R-:W-:-:S03]  /*0520*/  LOP3.LUT R6, R11, R8, RZ, 0xc0, !PT ;  /* 0x000000080b067212 */ /* 0x000fc600078ec0ff */
[----:B------:R-:W-:Y:S01]  /*0530*/  IMAD.MOV R7, RZ, RZ, -R7 ;  /* 0x000000ffff077224 */ /* 0x000fe200078e0a07 */
[----:B------:R-:W-:-:S04]  /*0540*/  SHF.R.U32.HI R6, RZ, R5, R6 ;  /* 0x00000005ff067219 */ /* 0x000fc80000011606 */
[----:B------:R-:W-:Y:S02]  /*0550*/  LOP3.LUT P1, RZ, R7, R5, R8, 0xf8, !PT ;  /* 0x0000000507ff7212 */ /* 0x000fe4000782f808 */
[C---:B------:R-:W-:Y:S02]  /*0560*/  LOP3.LUT P0, RZ, R6.reuse, 0x1, RZ, 0xc0, !PT ;  /* 0x0000000106ff7812 */ /* 0x040fe4000780c0ff */
[----:B------:R-:W-:-:S04]  /*0570*/  LOP3.LUT P2, RZ, R6, 0x2, RZ, 0xc0, !PT ;  /* 0x0000000206ff7812 */ /* 0x000fc8000784c0ff */
[----:B------:R-:W-:Y:S02]  /*0580*/  PLOP3.LUT P0, PT, P0, P1, P2, 0xe0, 0x0 ;  /* 0x000000000000781c */ /* 0x000fe40000703c20 */
[----:B------:R-:W-:Y:S02]  /*0590*/  LOP3.LUT P1, RZ, R0, 0x7fffff, RZ, 0xc0, !PT ;  /* 0x007fffff00ff7812 */ /* 0x000fe4000782c0ff */
[----:B------:R-:W-:-:S04]  /*05a0*/  SEL R5, RZ, 0x1, !P0 ;  /* 0x00000001ff057807 */ /* 0x000fc80004000000 */
[----:B------:R-:W-:-:S04]  /*05b0*/  IADD3 R5, PT, PT, -R5, RZ, RZ ;  /* 0x000000ff05057210 */ /* 0x000fc80007ffe1ff */
[----:B------:R-:W-:Y:S01]  /*05c0*/  ISETP.GE.AND P0, PT, R5, RZ, PT ;  /* 0x000000ff0500720c */ /* 0x000fe20003f06270 */
[----:B------:R-:W-:-:S05]  /*05d0*/  VIADD R5, R2, 0xffffff04 ;  /* 0xffffff0402057836 */ /* 0x000fca0000000000 */
[----:B------:R-:W-:-:S07]  /*05e0*/  SHF.R.U32.HI R5, RZ, R5, R8 ;  /* 0x00000005ff057219 */ /* 0x000fce0000011608 */
[----:B------:R-:W-:-:S05]  /*05f0*/  @!P0 IADD3 R5, PT, PT, R5, 0x1, RZ ;  /* 0x0000000105058810 */ /* 0x000fca0007ffe0ff */
[----:B------:R-:W-:-:S05]  /*0600*/  @!P1 IMAD.SHL.U32 R5, R5, 0x2, RZ ;  /* 0x0000000205059824 */ /* 0x000fca00078e00ff */
[----:B------:R-:W-:Y:S01]  /*0610*/  LOP3.LUT R5, R5, 0x80000000, R0, 0xf8, !PT ;  /* 0x8000000005057812 */ /* 0x000fe200078ef800 */
[----:B------:R-:W-:Y:S06]  /*0620*/  BRA `(.L_x_5) ;  /* 0x0000000000047947 */ /* 0x000fec0003800000 */
.L_x_6:
[----:B------:R0:W1:Y:S02]  /*0630*/  MUFU.RCP R5, R0 ;  /* 0x0000000000057308 */ /* 0x0000640000001000 */
.L_x_5:
[----:B------:R-:W-:Y:S05]  /*0640*/  BSYNC.RECONVERGENT B1 ;  /* 0x0000000000017941 */ /* 0x000fea0003800200 */
.L_x_3:
[----:B-1----:R-:W-:Y:S01]  /*0650*/  MOV R2, R5 ;  /* 0x0000000500027202 */ /* 0x002fe20000000f00 */
[----:B------:R-:W-:-:S04]  /*0660*/  IMAD.MOV.U32 R5, RZ, RZ, 0x0 ;  /* 0x00000000ff057424 */ /* 0x000fc800078e00ff */
[----:B0-----:R-:W-:Y:S05]  /*0670*/  RET.REL.NODEC R4 `(compute_delta1) ;  /* 0xfffffff804607950 */ /* 0x001fea0003c3ffff */
.L_x_7:
[----:B------:R-:W-:-:S00]  /*0680*/  BRA `(.L_x_7) ;  /* 0xfffffffc00fc7947 */ /* 0x000fc0000383ffff */
[----:B------:R-:W-:-:S00]  /*0690*/  NOP ;  /* 0x0000000000007918 */ /* 0x000fc00000000000 */
        /* <DEDUP_REMOVED lines=14> */
.L_x_59:


//--------------------- .text.compute_dW          --------------------------
	.section	.text.compute_dW,"ax",@progbits
	.align	128
        .global         compute_dW
        .type           compute_dW,@function
        .size           compute_dW,(.L_x_63 - compute_dW)
        .other          compute_dW,@"STO_CUDA_ENTRY STV_DEFAULT"
compute_dW:
.text.compute_dW:
[----:B------:R-:W-:Y:S01]  /*0000*/  LDC R1, c[0x0][0x37c] ;  /* 0x0000df00ff017b82 */ /* 0x000fe20000000800 */
[----:B------:R-:W0:Y:S01]  /*0010*/  S2R R18, SR_CTAID.Y ;  /* 0x0000000000127919 */ /* 0x000e220000002600 */
[----:B------:R-:W1:Y:S01]  /*0020*/  LDCU UR10, c[0x0][0x39c] ;  /* 0x00007380ff0a77ac */ /* 0x000e620008000800 */
[----:B------:R-:W-:Y:S01]  /*0030*/  HFMA2 R21, -RZ, RZ, 0, 0 ;  /* 0x00000000ff157431 */ /* 0x000fe200000001ff */
[----:B------:R-:W0:Y:S01]  /*0040*/  S2R R17, SR_TID.Y ;  /* 0x0000000000117919 */ /* 0x000e220000002200 */
[----:B------:R-:W2:Y:S01]  /*0050*/  LDCU UR14, c[0x0][0x3a0] ;  /* 0x00007400ff0e77ac */ /* 0x000ea20008000800 */
[----:B------:R-:W3:Y:S01]  /*0060*/  S2R R2, SR_CTAID.X ;  /* 0x0000000000027919 */ /* 0x000ee20000002500 */
[----:B------:R-:W4:Y:S01]  /*0070*/  LDCU.64 UR8, c[0x0][0x358] ;  /* 0x00006b00ff0877ac */ /* 0x000f220008000a00 */
[----:B------:R-:W3:Y:S01]  /*0080*/  S2R R16, SR_TID.X ;  /* 0x0000000000107919 */ /* 0x000ee20000002100 */
[----:B-1----:R-:W-:Y:S01]  /*0090*/  UISETP.GE.AND UP0, UPT, UR10, 0x1, UPT ;  /* 0x000000010a00788c */ /* 0x002fe2000bf06270 */
[----:B0-----:R-:W-:-:S02]  /*00a0*/  LEA R18, R18, R17, 0x5 ;  /* 0x0000001112127211 */ /* 0x001fc400078e28ff */
[----:B---3--:R-:W-:-:S06]  /*00b0*/  LEA R19, R2, R16, 0x5 ;  /* 0x0000001002137211 */ /* 0x008fcc00078e28ff */
[----:B--2-4-:R-:W-:Y:S05]  /*00c0*/  BRA.U !UP0, `(.L_x_8) ;  /* 0x0000000508c87547 */ /* 0x014fea000b800000 */
[----:B------:R-:W0:Y:S01]  /*00d0*/  S2UR UR7, SR_CgaCtaId ;  /* 0x00000000000779c3 */ /* 0x000e220000008800 */
[----:B------:R-:W1:Y:S01]  /*00e0*/  LDCU UR11, c[0x0][0x3a0] ;  /* 0x00007400ff0b77ac */ /* 0x000e620008000800 */
[----:B------:R-:W-:Y:S01]  /*00f0*/  MOV R21, RZ ;  /* 0x000000ff00157202 */ /* 0x000fe20000000f00 */
[----:B------:R-:W-:Y:S01]  /*0100*/  IMAD R6, R18, UR10, R16 ;  /* 0x0000000a12067c24 */ /* 0x000fe2000f8e0210 */
[----:B------:R-:W-:Y:S01]  /*0110*/  UMOV UR5, 0x400 ;  /* 0x0000040000057882 */ /* 0x000fe20000000000 */
[----:B------:R-:W-:-:S03]  /*0120*/  UIADD3 UR4, UPT, UPT, UR10, 0x1f, URZ ;  /* 0x0000001f0a047890 */ /* 0x000fc6000fffe0ff */
[----:B------:R-:W2:Y:S01]  /*0130*/  LDC R0, c[0x0][0x3a0] ;  /* 0x0000e800ff007b82 */ /* 0x000ea20000000800 */
[----:B------:R-:W-:Y:S02]  /*0140*/  UIADD3 UR6, UPT, UPT, UR5, 0x1000, URZ ;  /* 0x0000100005067890 */ /* 0x000fe4000fffe0ff */
[----:B------:R-:W-:Y:S01]  /*0150*/  USHF.R.U32.HI UR4, URZ, 0x5, UR4 ;  /* 0x00000005ff047899 */ /* 0x000fe20008011604 */
[----:B------:R-:W3:Y:S03]  /*0160*/  LDCU.64 UR12, c[0x0][0x398] ;  /* 0x00007300ff0c77ac */ /* 0x000ee60008000a00 */
[----:B------:R-:W-:Y:S01]  /*0170*/  UIADD3 UR4, UPT, UPT, -UR4, URZ, URZ ;  /* 0x000000ff04047290 */ /* 0x000fe2000fffe1ff */
[----:B-1----:R-:W-:Y:S01]  /*0180*/  IMAD R7, R17, UR11, R16 ;  /* 0x0000000b11077c24 */ /* 0x002fe2000f8e0210 */
[----:B0-----:R-:W-:-:S04]  /*0190*/  ULEA UR5, UR7, UR5, 0x18 ;  /* 0x0000000507057291 */ /* 0x001fc8000f8ec0ff */
[----:B------:R-:W-:Y:S01]  /*01a0*/  LEA R7, R2, R7, 0x5 ;  /* 0x0000000702077211 */ /* 0x000fe200078e28ff */
[----:B------:R-:W-:Y:S01]  /*01b0*/  ULEA UR6, UR7, UR6, 0x18 ;  /* 0x0000000607067291 */ /* 0x000fe2000f8ec0ff */
[----:B------:R-:W-:-:S05]  /*01c0*/  LEA R5, R17, UR5, 0x7 ;  /* 0x0000000511057c11 */ /* 0x000fca000f8e38ff */
[C---:B------:R-:W-:Y:S02]  /*01d0*/  LEA R3, R16.reuse, UR6, 0x2 ;  /* 0x0000000610037c11 */ /* 0x040fe4000f8e10ff */
[----:B------:R-:W-:Y:S02]  /*01e0*/  LEA R4, R16, R5, 0x2 ;  /* 0x0000000510047211 */ /* 0x000fe400078e10ff */
[----:B---3--:R-:W-:-:S07]  /*01f0*/  LEA R2, R17, R3, 0x7 ;  /* 0x0000000311027211 */ /* 0x008fce00078e38ff */
.L_x_9:
[----:B------:R-:W-:Y:S01]  /*0200*/  ISETP.GE.U32.AND P1, PT, R16, UR13, PT ;  /* 0x0000000d10007c0c */ /* 0x000fe2000bf26070 */
[----:B------:R-:W-:Y:S01]  /*0210*/  HFMA2 R24, -RZ, RZ, 0, 0 ;  /* 0x00000000ff187431 */ /* 0x000fe200000001ff */
[----:B------:R-:W-:Y:S02]  /*0220*/  ISETP.GE.U32.AND P0, PT, R17, UR13, PT ;  /* 0x0000000d11007c0c */ /* 0x000fe4000bf06070 */
[----:B------:R-:W-:Y:S02]  /*0230*/  ISETP.GE.OR P1, PT, R18, UR12, P1 ;  /* 0x0000000c12007c0c */ /* 0x000fe40008f26670 */
[----:B--2---:R-:W-:Y:S02]  /*0240*/  ISETP.GE.OR P0, PT, R19, R0, P0 ;  /* 0x000000001300720c */ /* 0x004fe40000706670 */
[----:B------:R-:W-:-:S09]  /*0250*/  MOV R29, RZ ;  /* 0x000000ff001d7202 */ /* 0x000fd20000000f00 */
[----:B------:R-:W0:Y:S08]  /*0260*/  @!P1 LDC.64 R10, c[0x0][0x380] ;  /* 0x0000e000ff0a9b82 */ /* 0x000e300000000a00 */
[----:B------:R-:W1:Y:S01]  /*0270*/  @!P0 LDC.64 R8, c[0x0][0x388] ;  /* 0x0000e200ff088b82 */ /* 0x000e620000000a00 */
[----:B0-----:R-:W-:-:S05]  /*0280*/  @!P1 IMAD.WIDE.U32 R10, R6, 0x4, R10 ;  /* 0x00000004060a9825 */ /* 0x001fca00078e000a */
[----:B------:R-:W2:Y:S01]  /*0290*/  @!P1 LDG.E R29, desc[UR8][R10.64] ;  /* 0x000000080a1d9981 */ /* 0x000ea2000c1e1900 */
[----:B-1----:R-:W-:-:S05]  /*02a0*/  @!P0 IMAD.WIDE.U32 R22, R7, 0x4, R8 ;  /* 0x0000000407168825 */ /* 0x002fca00078e0008 */
[----:B------:R-:W3:Y:S01]  /*02b0*/  @!P0 LDG.E R24, desc[UR8][R22.64] ;  /* 0x0000000816188981 */ /* 0x000ee2000c1e1900 */
[----:B------:R-:W-:-:S04]  /*02c0*/  UIADD3 UR4, UPT, UPT, UR4, 0x1, URZ ;  /* 0x0000000104047890 */ /* 0x000fc8000fffe0ff */
[----:B------:R-:W-:Y:S01]  /*02d0*/  UISETP.NE.AND UP0, UPT, UR4, URZ, UPT ;  /* 0x000000ff0400728c */ /* 0x000fe2000bf05270 */
[----:B------:R-:W-:Y:S01]  /*02e0*/  IADD3 R17, PT, PT, R17, 0x20, RZ ;  /* 0x0000002011117810 */ /* 0x000fe20007ffe0ff */
[----:B--2---:R-:W-:Y:S04]  /*02f0*/  STS [R4], R29 ;  /* 0x0000001d04007388 */ /* 0x004fe80000000800 */
[----:B---3--:R-:W-:Y:S01]  /*0300*/  STS [R2], R24 ;  /* 0x0000001802007388 */ /* 0x008fe20000000800 */
[----:B------:R-:W-:Y:S06]  /*0310*/  BAR.SYNC.DEFER_BLOCKING 0x0 ;  /* 0x0000000000007b1d */ /* 0x000fec0000010000 */
[----:B------:R-:W-:Y:S04]  /*0320*/  LDS R28, [R3] ;  /* 0x00000000031c7984 */ /* 0x000fe80000000800 */
[----:B------:R-:W0:Y:S04]  /*0330*/  LDS.128 R12, [R5] ;  /* 0x00000000050c7984 */ /* 0x000e280000000c00 */
[----:B------:R-:W1:Y:S04]  /*0340*/  LDS R23, [R3+0x80] ;  /* 0x0000800003177984 */ /* 0x000e680000000800 */
[----:B------:R-:W2:Y:S04]  /*0350*/  LDS R27, [R3+0x100] ;  /* 0x00010000031b7984 */ /* 0x000ea80000000800 */
[----:B------:R-:W3:Y:S04]  /*0360*/  LDS R26, [R3+0x180] ;  /* 0x00018000031a7984 */ /* 0x000ee80000000800 */
[----:B------:R-:W-:Y:S04]  /*0370*/  LDS R25, [R3+0x200] ;  /* 0x0002000003197984 */ /* 0x000fe80000000800 */
[----:B------:R-:W4:Y:S04]  /*0380*/  LDS.128 R8, [R5+0x10] ;  /* 0x0000100005087984 */ /* 0x000f280000000c00 */
[----:B------:R-:W5:Y:S04]  /*0390*/  LDS R20, [R3+0x280] ;  /* 0x0002800003147984 */ /* 0x000f680000000800 */
[----:B------:R-:W-:Y:S04]  /*03a0*/  LDS R24, [R3+0x380] ;  /* 0x0003800003187984 */ /* 0x000fe80000000800 */
[----:B------:R-:W-:Y:S01]  /*03b0*/  LDS R22, [R3+0x480] ;  /* 0x0004800003167984 */ /* 0x000fe20000000800 */
[----:B0-----:R-:W-:-:S03]  /*03c0*/  FFMA R12, R12, R28, R21 ;  /* 0x0000001c0c0c7223 */ /* 0x001fc60000000015 */
[----:B------:R-:W0:Y:S01]  /*03d0*/  LDS R21, [R3+0x300] ;  /* 0x0003000003157984 */ /* 0x000e220000000800 */
[----:B-1----:R-:W-:-:S03]  /*03e0*/  FFMA R12, R23, R13, R12 ;  /* 0x0000000d170c7223 */ /* 0x002fc6000000000c */
[----:B------:R-:W-:Y:S01]  /*03f0*/  LDS R23, [R3+0x400] ;  /* 0x0004000003177984 */ /* 0x000fe20000000800 */
[----:B--2---:R-:W-:-:S04]  /*0400*/  FFMA R27, R27, R14, R12 ;  /* 0x0000000e1b1b7223 */ /* 0x004fc8000000000c */
[----:B---3--:R-:W-:Y:S02]  /*0410*/  FFMA R27, R26, R15, R27 ;  /* 0x0000000f1a1b7223 */ /* 0x008fe4000000001b */
[----:B------:R-:W1:Y:S04]  /*0420*/  LDS.128 R12, [R5+0x20] ;  /* 0x00002000050c7984 */ /* 0x000e680000000c00 */
[----:B------:R-:W-:Y:S01]  /*0430*/  LDS R26, [R3+0x580] ;  /* 0x00058000031a7984 */ /* 0x000fe20000000800 */
[----:B----4-:R-:W-:-:S03]  /*0440*/  FFMA R27, R8, R25, R27 ;  /* 0x00000019081b7223 */ /* 0x010fc6000000001b */
[----:B------:R-:W2:Y:S01]  /*0450*/  LDS R25, [R3+0x500] ;  /* 0x0005000003197984 */ /* 0x000ea20000000800 */
[----:B-----5:R-:W-:-:S04]  /*0460*/  FFMA R20, R20, R9, R27 ;  /* 0x0000000914147223 */ /* 0x020fc8000000001b */
[----:B0-----:R-:W-:Y:S02]  /*0470*/  FFMA R21, R21, R10, R20 ;  /* 0x0000000a15157223 */ /* 0x001fe40000000014 */
[----:B------:R-:W-:Y:S02]  /*0480*/  LDS R20, [R3+0x680] ;  /* 0x0006800003147984 */ /* 0x000fe40000000800 */
[----:B------:R-:W-:Y:S02]  /*0490*/  FFMA R27, R24, R11, R21 ;  /* 0x0000000b181b7223 */ /* 0x000fe40000000015 */
[----:B------:R-:W-:Y:S04]  /*04a0*/  LDS R21, [R3+0x600] ;  /* 0x0006000003157984 */ /* 0x000fe80000000800 */
[----:B------:R-:W0:Y:S01]  /*04b0*/  LDS.128 R8, [R5+0x30] ;  /* 0x0000300005087984 */ /* 0x000e220000000c00 */
[----:B-1----:R-:W-:-:S03]  /*04c0*/  FFMA R27, R12, R23, R27 ;  /* 0x000000170c1b7223 */ /* 0x002fc6000000001b */
[----:B------:R-:W1:Y:S01]  /*04d0*/  LDS R23, [R3+0x700] ;  /* 0x0007000003177984 */ /* 0x000e620000000800 */
[----:B------:R-:W-:-:S03]  /*04e0*/  FFMA R22, R22, R13, R27 ;  /* 0x0000000d16167223 */ /* 0x000fc6000000001b */
[----:B------:R-:W3:Y:S01]  /*04f0*/  LDS R24, [R3+0x780] ;  /* 0x0007800003187984 */ /* 0x000ee20000000800 */
[----:B--2---:R-:W-:-:S03]  /*0500*/  FFMA R25, R25, R14, R22 ;  /* 0x0000000e19197223 */ /* 0x004fc60000000016 */
[----:B------:R-:W-:Y:S01]  /*0510*/  LDS R22, [R3+0x880] ;  /* 0x0008800003167984 */ /* 0x000fe20000000800 */
[----:B------:R-:W-:-:S03]  /*0520*/  FFMA R27, R26, R15, R25 ;  /* 0x0000000f1a1b7223 */ /* 0x000fc60000000019 */
[----:B------:R-:W-:Y:S04]  /*0530*/  LDS R25, [R3+0x800] ;  /* 0x0008000003197984 */ /* 0x000fe80000000800 */
[----:B------:R-:W2:Y:S04]  /*0540*/  LDS.128 R12, [R5+0x40] ;  /* 0x00004000050c7984 */ /* 0x000ea80000000c00 */
[----:B------:R-:W-:Y:S01]  /*0550*/  LDS R26, [R3+0x980] ;  /* 0x00098000031a7984 */ /* 0x000fe20000000800 */
[----:B0-----:R-:W-:-:S03]  /*0560*/  FFMA R27, R8, R21, R27 ;  /* 0x00000015081b7223 */ /* 0x001fc6000000001b */
[----:B------:R-:W0:Y:S01]  /*0570*/  LDS R21, [R3+0x900] ;  /* 0x0009000003157984 */ /* 0x000e220000000800 */
[----:B------:R-:W-:-:S04]  /*0580*/  FFMA R20, R20, R9, R27 ;  /* 0x0000000914147223 */ /* 0x000fc8000000001b */
[----:B-1----:R-:W-:Y:S02]  /*0590*/  FFMA R23, R23, R10, R20 ;  /* 0x0000000a17177223 */ /* 0x002fe40000000014 */
[----:B------:R-:W-:Y:S02]  /*05a0*/  LDS R20, [R3+0xa80] ;  /* 0x000a800003147984 */ /* 0x000fe40000000800 */
[----:B---3--:R-:W-:Y:S02]  /*05b0*/  FFMA R27, R24, R11, R23 ;  /* 0x0000000b181b7223 */ /* 0x008fe40000000017 */
[----:B------:R-:W-:Y:S04]  /*05c0*/  LDS R23, [R3+0xa00] ;  /* 0x000a000003177984 */ /* 0x000fe80000000800 */
[----:B------:R-:W1:Y:S01]  /*05d0*/  LDS.128 R8, [R5+0x50] ;  /* 0x0000500005087984 */ /* 0x000e620000000c00 */
[----:B--2---:R-:W-:-:S03]  /*05e0*/  FFMA R27, R12, R25, R27 ;  /* 0x000000190c1b7223 */ /* 0x004fc6000000001b */
[----:B------:R-:W2:Y:S01]  /*05f0*/  LDS R25, [R3+0xb00] ;  /* 0x000b000003197984 */ /* 0x000ea20000000800 */
[----:B------:R-:W-:-:S03]  /*0600*/  FFMA R12, R22, R13, R27 ;  /* 0x0000000d160c7223 */ /* 0x000fc6000000001b */
[----:B------:R-:W3:Y:S04]  /*0610*/  LDS R22, [R3+0xb80] ;  /* 0x000b800003167984 */ /* 0x000ee80000000800 */
[----:B------:R-:W-:Y:S01]  /*0620*/  LDS R24, [R3+0xc80] ;  /* 0x000c800003187984 */ /* 0x000fe20000000800 */
[----:B0-----:R-:W-:-:S04]  /*0630*/  FFMA R21, R21, R14, R12 ;  /* 0x0000000e15157223 */ /* 0x001fc8000000000c */
[----:B------:R-:W-:Y:S02]  /*0640*/  FFMA R27, R26, R15, R21 ;  /* 0x0000000f1a1b7223 */ /* 0x000fe40000000015 */
[----:B------:R-:W-:Y:S04]  /*0650*/  LDS R21, [R3+0xc00] ;  /* 0x000c000003157984 */ /* 0x000fe80000000800 */
[----:B------:R-:W0:Y:S01]  /*0660*/  LDS.128 R12, [R5+0x60] ;  /* 0x00006000050c7984 */ /* 0x000e220000000c00 */
[----:B-1----:R-:W-:-:S04]  /*0670*/  FFMA R23, R8, R23, R27 ;  /* 0x0000001708177223 */ /* 0x002fc8000000001b */
[----:B------:R-:W-:Y:S02]  /*0680*/  FFMA R20, R20, R9, R23 ;  /* 0x0000000914147223 */ /* 0x000fe40000000017 */
[----:B------:R-:W1:Y:S02]  /*0690*/  LDS R23, [R3+0xd00] ;  /* 0x000d000003177984 */ /* 0x000e640000000800 */
[----:B--2---:R-:W-:Y:S02]  /*06a0*/  FFMA R25, R25, R10, R20 ;  /* 0x0000000a19197223 */ /* 0x004fe40000000014 */
[----:B------:R-:W2:Y:S02]  /*06b0*/  LDS R20, [R3+0xd80] ;  /* 0x000d800003147984 */ /* 0x000ea40000000800 */
[----:B---3--:R-:W-:Y:S02]  /*06c0*/  FFMA R27, R22, R11, R25 ;  /* 0x0000000b161b7223 */ /* 0x008fe40000000019 */
[----:B------:R-:W-:Y:S04]  /*06d0*/  LDS R25, [R3+0xe00] ;  /* 0x000e000003197984 */ /* 0x000fe80000000800 */
[----:B------:R-:W3:Y:S04]  /*06e0*/  LDS.128 R8, [R5+0x70] ;  /* 0x0000700005087984 */ /* 0x000ee80000000c00 */
[----:B------:R-:W4:Y:S01]  /*06f0*/  LDS R22, [R3+0xe80] ;  /* 0x000e800003167984 */ /* 0x000f220000000800 */
[----:B0-----:R-:W-:-:S03]  /*0700*/  FFMA R27, R12, R21, R27 ;  /* 0x000000150c1b7223 */ /* 0x001fc6000000001b */
[----:B------:R-:W0:Y:S04]  /*0710*/  LDS R21, [R3+0xf00] ;  /* 0x000f000003157984 */ /* 0x000e280000000800 */
[----:B------:R-:W5:Y:S01]  /*0720*/  LDS R12, [R3+0xf80] ;  /* 0x000f8000030c7984 */ /* 0x000f620000000800 */
[----:B------:R-:W-:-:S04]  /*0730*/  FFMA R24, R24, R13, R27 ;  /* 0x0000000d18187223 */ /* 0x000fc8000000001b */
[----:B-1----:R-:W-:-:S04]  /*0740*/  FFMA R23, R23, R14, R24 ;  /* 0x0000000e17177223 */ /* 0x002fc80000000018 */
[----:B--2---:R-:W-:-:S04]  /*0750*/  FFMA R15, R20, R15, R23 ;  /* 0x0000000f140f7223 */ /* 0x004fc80000000017 */
[----:B---3--:R-:W-:-:S04]  /*0760*/  FFMA R15, R8, R25, R15 ;  /* 0x00000019080f7223 */ /* 0x008fc8000000000f */
[----:B----4-:R-:W-:Y:S01]  /*0770*/  FFMA R22, R22, R9, R15 ;  /* 0x0000000916167223 */ /* 0x010fe2000000000f */
[----:B------:R-:W-:Y:S02]  /*0780*/  IADD3 R16, PT, PT, R16, 0x20, RZ ;  /* 0x0000002010107810 */ /* 0x000fe40007ffe0ff */
[----:B------:R-:W-:Y:S02]  /*0790*/  IADD3 R6, PT, PT, R6, 0x20, RZ ;  /* 0x0000002006067810 */ /* 0x000fe40007ffe0ff */
[----:B------:R-:W-:Y:S01]  /*07a0*/  LEA R7, R0, R7, 0x5 ;  /* 0x0000000700077211 */ /* 0x000fe200078e28ff */
[----:B0-----:R-:W-:-:S04]  /*07b0*/  FFMA R21, R21, R10, R22 ;  /* 0x0000000a15157223 */ /* 0x001fc80000000016 */
[----:B-----5:R-:W-:Y:S01]  /*07c0*/  FFMA R21, R12, R11, R21 ;  /* 0x0000000b0c157223 */ /* 0x020fe20000000015 */
[----:B------:R-:W-:Y:S06]  /*07d0*/  BAR.SYNC.DEFER_BLOCKING 0x0 ;  /* 0x0000000000007b1d */ /* 0x000fec0000010000 */
[----:B------:R-:W-:Y:S05]  /*07e0*/  BRA.U UP0, `(.L_x_9) ;  /* 0xfffffff900847547 */ /* 0x000fea000b83ffff */
.L_x_8:
[----:B------:R-:W0:Y:S01]  /*07f0*/  LDCU UR4, c[0x0][0x398] ;  /* 0x00007300ff0477ac */ /* 0x000e220008000800 */
[----:B------:R-:W-:-:S04]  /*0800*/  ISETP.GE.AND P0, PT, R19, UR14, PT ;  /* 0x0000000e13007c0c */ /* 0x000fc8000bf06270 */
[----:B0-----:R-:W-:-:S13]  /*0810*/  ISETP.GE.OR P0, PT, R18, UR4, P0 ;  /* 0x0000000412007c0c */ /* 0x001fda0008706670 */
[----:B------:R-:W-:Y:S05]  /*0820*/  @P0 EXIT ;  /* 0x000000000000094d */ /* 0x000fea0003800000 */
[----:B------:R-:W0:Y:S01]  /*0830*/  LDC.64 R2, c[0x0][0x3a8] ;  /* 0x0000ea00ff027b82 */ /* 0x000e220000000a00 */
[----:B------:R-:W-:Y:S01]  /*0840*/  IMAD R19, R18, UR14, R19 ;  /* 0x0000000e12137c24 */ /* 0x000fe2000f8e0213 */
[----:B------:R-:W1:Y:S06]  /*0850*/  LDCU UR4, c[0x0][0x3b0] ;  /* 0x00007600ff0477ac */ /* 0x000e6c0008000800 */
[----:B------:R-:W2:Y:S01]  /*0860*/  LDC.64 R4, c[0x0][0x390] ;  /* 0x0000e400ff047b82 */ /* 0x000ea20000000a00 */
[----:B0-----:R-:W-:-:S06]  /*0870*/  IMAD.WIDE R2, R19, 0x4, R2 ;  /* 0x0000000413027825 */ /* 0x001fcc00078e0202 */
[----:B------:R-:W1:Y:S01]  /*0880*/  LDG.E R2, desc[UR8][R2.64] ;  /* 0x0000000802027981 */ /* 0x000e62000c1e1900 */
[----:B--2---:R-:W-:-:S04]  /*0890*/  IMAD.WIDE R4, R19, 0x4, R4 ;  /* 0x0000000413047825 */ /* 0x004fc800078e0204 */
[----:B-1----:R-:W-:-:S05]  /*08a0*/  FFMA R21, -R21, UR4, R2 ;  /* 0x0000000415157c23 */ /* 0x002fca0008000102 */
[----:B------:R-:W-:Y:S01]  /*08b0*/  STG.E desc[UR8][R4.64], R21 ;  /* 0x0000001504007986 */ /* 0x000fe2000c101908 */
[----:B------:R-:W-:Y:S05]  /*08c0*/  EXIT ;  /* 0x000000000000794d */ /* 0x000fea0003800000 */
.L_x_10:
        /* <DEDUP_REMOVED lines=11> */
.L_x_63:


//--------------------- .text.compute_db          --------------------------
	.section	.text.compute_db,"ax",@progbits
	.align	128
        .global         compute_db
        .type           compute_db,@function
        .size           compute_db,(.L_x_64 - compute_db)
        .other          compute_db,@"STO_CUDA_ENTRY STV_DEFAULT"
compute_db:
.text.compute_db:
[----:B------:R-:W-:Y:S01]  /*0000*/  LDC R1, c[0x0][0x37c] ;  /* 0x0000df00ff017b82 */ /* 0x000fe20000000800 */
[----:B------:R-:W0:Y:S07]  /*0010*/  S2R R5, SR_TID.X ;  /* 0x0000000000057919 */ /* 0x000e2e0000002100 */
[----:B------:R-:W1:Y:S01]  /*0020*/  S2UR UR4, SR_CTAID.X ;  /* 0x00000000000479c3 */ /* 0x000e620000002500 */
[----:B------:R-:W1:Y:S07]  /*0030*/  LDCU UR5, c[0x0][0x360] ;  /* 0x00006c00ff0577ac */ /* 0x000e6e0008000800 */
[----:B------:R-:W2:Y:S01]  /*0040*/  LDC R0, c[0x0][0x390] ;  /* 0x0000e400ff007b82 */ /* 0x000ea20000000800 */
[----:B-1----:R-:W-:-:S06]  /*0050*/  UIMAD UR5, UR5, UR4, URZ ;  /* 0x00000004050572a4 */ /* 0x002fcc000f8e02ff */
[----:B0-----:R-:W-:-:S04]  /*0060*/  IADD3 R3, PT, PT, R5, UR5, RZ ;  /* 0x0000000505037c10 */ /* 0x001fc8000fffe0ff */
[----:B--2---:R-:W-:-:S13]  /*0070*/  ISETP.GE.U32.AND P0, PT, R3, R0, PT ;  /* 0x000000000300720c */ /* 0x004fda0003f06070 */
[----:B------:R-:W-:Y:S05]  /*0080*/  @P0 EXIT ;  /* 0x000000000000094d */ /* 0x000fea0003800000 */
[----:B------:R-:W0:Y:S01]  /*0090*/  LDCU UR6, c[0x0][0x394] ;  /* 0x00007280ff0677ac */ /* 0x000e220008000800 */
[----:B------:R-:W-:Y:S01]  /*00a0*/  HFMA2 R16, -RZ, RZ, 0, 0 ;  /* 0x00000000ff107431 */ /* 0x000fe200000001ff */
[----:B------:R-:W1:Y:S01]  /*00b0*/  LDCU.64 UR10, c[0x0][0x358] ;  /* 0x00006b00ff0a77ac */ /* 0x000e620008000a00 */
[----:B0-----:R-:W-:-:S09]  /*00c0*/  UISETP.NE.AND UP0, UPT, UR6, URZ, UPT ;  /* 0x000000ff0600728c */ /* 0x001fd2000bf05270 */
[----:B-1----:R-:W-:Y:S05]  /*00d0*/  BRA.U !UP0, `(.L_x_11) ;  /* 0x0000000908987547 */ /* 0x002fea000b800000 */
[----:B------:R-:W-:Y:S01]  /*00e0*/  UISETP.GE.U32.AND UP1, UPT, UR6, 0x10, UPT ;  /* 0x000000100600788c */ /* 0x000fe2000bf26070 */
[----:B------:R-:W-:Y:S01]  /*00f0*/  MOV R16, RZ ;  /* 0x000000ff00107202 */ /* 0x000fe20000000f00 */
[----:B------:R-:W-:Y:S01]  /*0100*/  ULOP3.LUT UR7, UR6, 0xf, URZ, 0xc0, !UPT ;  /* 0x0000000f06077892 */ /* 0x000fe2000f8ec0ff */
[----:B------:R-:W-:-:S03]  /*0110*/  UMOV UR4, URZ ;  /* 0x000000ff00047c82 */ /* 0x000fc60008000000 */
[----:B------:R-:W-:-:S03]  /*0120*/  UISETP.NE.AND UP0, UPT, UR7, URZ, UPT ;  /* 0x000000ff0700728c */ /* 0x000fc6000bf05270 */
[----:B------:R-:W-:Y:S08]  /*0130*/  BRA.U !UP1, `(.L_x_12) ;  /* 0x00000005095c7547 */ /* 0x000ff0000b800000 */
[----:B------:R-:W0:Y:S01]  /*0140*/  LDC.64 R22, c[0x0][0x380] ;  /* 0x0000e000ff167b82 */ /* 0x000e220000000a00 */
[----:B------:R-:W-:Y:S01]  /*0150*/  ULOP3.LUT UR4, UR6, 0xfffffff0, URZ, 0xc0, !UPT ;  /* 0xfffffff006047892 */ /* 0x000fe2000f8ec0ff */
[C---:B------:R-:W-:Y:S01]  /*0160*/  IADD3 R5, PT, PT, R0.reuse, UR5, R5 ;  /* 0x0000000500057c10 */ /* 0x040fe2000fffe005 */
[C-C-:B------:R-:W-:Y:S01]  /*0170*/  IMAD R9, R0.reuse, 0x3, R3.reuse ;  /* 0x0000000300097824 */ /* 0x140fe200078e0203 */
[CC--:B------:R-:W-:Y:S01]  /*0180*/  LEA R7, R0.reuse, R3.reuse, 0x1 ;  /* 0x0000000300077211 */ /* 0x0c0fe200078e08ff */
[C-C-:B------:R-:W-:Y:S01]  /*0190*/  IMAD R13, R0.reuse, 0x5, R3.reuse ;  /* 0x00000005000d7824 */ /* 0x140fe200078e0203 */
[CC--:B------:R-:W-:Y:S01]  /*01a0*/  LEA R11, R0.reuse, R3.reuse, 0x2 ;  /* 0x00000003000b7211 */ /* 0x0c0fe200078e10ff */
[C-C-:B------:R-:W-:Y:S01]  /*01b0*/  IMAD R15, R0.reuse, 0x6, R3.reuse ;  /* 0x00000006000f7824 */ /* 0x140fe200078e0203 */
[CC--:B------:R-:W-:Y:S01]  /*01c0*/  LEA R19, R0.reuse, R3.reuse, 0x3 ;  /* 0x0000000300137211 */ /* 0x0c0fe200078e18ff */
[C-C-:B------:R-:W-:Y:S01]  /*01d0*/  IMAD R17, R0.reuse, 0x7, R3.reuse ;  /* 0x0000000700117824 */ /* 0x140fe200078e0203 */
[----:B------:R-:W-:Y:S01]  /*01e0*/  MOV R16, RZ ;  /* 0x000000ff00107202 */ /* 0x000fe20000000f00 */
[C-C-:B------:R-:W-:Y:S01]  /*01f0*/  IMAD R21, R0.reuse, 0x9, R3.reuse ;  /* 0x0000000900157824 */ /* 0x140fe200078e0203 */
[----:B------:R-:W-:Y:S01]  /*0200*/  MOV R12, R3 ;  /* 0x00000003000c7202 */ /* 0x000fe20000000f00 */
[C-C-:B------:R-:W-:Y:S01]  /*0210*/  IMAD R29, R0.reuse, 0xa, R3.reuse ;  /* 0x0000000a001d7824 */ /* 0x140fe200078e0203 */
[----:B------:R-:W-:Y:S01]  /*0220*/  UIADD3 UR8, UPT, UPT, -UR4, URZ, URZ ;  /* 0x000000ff04087290 */ /* 0x000fe2000fffe1ff */
[----:B------:R-:W-:-:S02]  /*0230*/  IMAD R2, R0, 0xb, R3 ;  /* 0x0000000b00027824 */ /* 0x000fc400078e0203 */
[C-C-:B------:R-:W-:Y:S02]  /*0240*/  IMAD R4, R0.reuse, 0xc, R3.reuse ;  /* 0x0000000c00047824 */ /* 0x140fe400078e0203 */
[C-C-:B------:R-:W-:Y:S02]  /*0250*/  IMAD R6, R0.reuse, 0xd, R3.reuse ;  /* 0x0000000d00067824 */ /* 0x140fe400078e0203 */
[C-C-:B------:R-:W-:Y:S02]  /*0260*/  IMAD R8, R0.reuse, 0xe, R3.reuse ;  /* 0x0000000e00087824 */ /* 0x140fe400078e0203 */
[----:B------:R-:W-:-:S07]  /*0270*/  IMAD R10, R0, 0xf, R3 ;  /* 0x0000000f000a7824 */ /* 0x000fce00078e0203 */
.L_x_13:
[----:B0-----:R-:W-:-:S04]  /*0280*/  IMAD.WIDE.U32 R24, R12, 0x4, R22 ;  /* 0x000000040c187825 */ /* 0x001fc800078e0016 */
[--C-:B------:R-:W-:Y:S01]  /*0290*/  IMAD.WIDE.U32 R26, R5, 0x4, R22.reuse ;  /* 0x00000004051a7825 */ /* 0x100fe200078e0016 */
[----:B------:R0:W2:Y:S04]  /*02a0*/  LDG.E R18, desc[UR10][R24.64] ;  /* 0x0000000a18127981 */ /* 0x0000a8000c1e1900 */
[----:B------:R-:W3:Y:S01]  /*02b0*/  LDG.E R14, desc[UR10][R26.64] ;  /* 0x0000000a1a0e7981 */ /* 0x000ee2000c1e1900 */
[----:B0-----:R-:W-:-:S05]  /*02c0*/  IMAD.WIDE.U32 R24, R7, 0x4, R22 ;  /* 0x0000000407187825 */ /* 0x001fca00078e0016 */
[----:B------:R0:W4:Y:S02]  /*02d0*/  LDG.E R20, desc[UR10][R24.64] ;  /* 0x0000000a18147981 */ /* 0x000124000c1e1900 */
[----:B0-----:R-:W-:-:S05]  /*02e0*/  IMAD.WIDE.U32 R24, R9, 0x4, R22 ;  /* 0x0000000409187825 */ /* 0x001fca00078e0016 */
[----:B------:R0:W5:Y:S01]  /*02f0*/  LDG.E R28, desc[UR10][R24.64] ;  /* 0x0000000a181c7981 */ /* 0x000162000c1e1900 */
[----:B------:R-:W-:-:S04]  /*0300*/  IMAD.WIDE.U32 R26, R11, 0x4, R22 ;  /* 0x000000040b1a7825 */ /* 0x000fc800078e0016 */
[----:B0-----:R-:W-:-:S04]  /*0310*/  IMAD.WIDE.U32 R24, R13, 0x4, R22 ;  /* 0x000000040d187825 */ /* 0x001fc800078e0016 */
[----:B--2---:R-:W-:Y:S02]  /*0320*/  FADD R18, R18, R16 ;  /* 0x0000001012127221 */ /* 0x004fe40000000000 */
[----:B------:R-:W2:Y:S02]  /*0330*/  LDG.E R16, desc[UR10][R24.64] ;  /* 0x0000000a18107981 */ /* 0x000ea4000c1e1900 */
[----:B---3--:R-:W-:Y:S02]  /*0340*/  FADD R18, R18, R14 ;  /* 0x0000000e12127221 */ /* 0x008fe40000000000 */
[----:B------:R0:W3:Y:S02]  /*0350*/  LDG.E R14, desc[UR10][R26.64] ;  /* 0x0000000a1a0e7981 */ /* 0x0000e4000c1e1900 */
[----:B----4-:R-:W-:Y:S01]  /*0360*/  FADD R20, R18, R20 ;  /* 0x0000001412147221 */ /* 0x010fe20000000000 */
[----:B0-----:R-:W-:-:S05]  /*0370*/  IMAD.WIDE.U32 R26, R15, 0x4, R22 ;  /* 0x000000040f1a7825 */ /* 0x001fca00078e0016 */
[----:B------:R0:W4:Y:S01]  /*0380*/  LDG.E R18, desc[UR10][R26.64] ;  /* 0x0000000a1a127981 */ /* 0x000122000c1e1900 */
[----:B------:R-:W-:-:S04]  /*0390*/  IMAD.WIDE.U32 R24, R17, 0x4, R22 ;  /* 0x0000000411187825 */ /* 0x000fc800078e0016 */
[----:B-----5:R-:W-:Y:S02]  /*03a0*/  FADD R28, R20, R28 ;  /* 0x0000001c141c7221 */ /* 0x020fe40000000000 */
[----:B------:R1:W5:Y:S01]  /*03b0*/  LDG.E R20, desc[UR10][R24.64] ;  /* 0x0000000a18147981 */ /* 0x000362000c1e1900 */
[----:B0-----:R-:W-:-:S04]  /*03c0*/  IMAD.WIDE.U32 R26, R21, 0x4, R22 ;  /* 0x00000004151a7825 */ /* 0x001fc800078e0016 */
[----:B-1----:R-:W-:-:S04]  /*03d0*/  IMAD.WIDE.U32 R24, R19, 0x4, R22 ;  /* 0x0000000413187825 */ /* 0x002fc800078e0016 */
[----:B---3--:R-:W-:-:S04]  /*03e0*/  FADD R14, R28, R14 ;  /* 0x0000000e1c0e7221 */ /* 0x008fc80000000000 */
[----:B--2---:R-:W-:Y:S02]  /*03f0*/  FADD R16, R14, R16 ;  /* 0x000000100e107221 */ /* 0x004fe40000000000 */
[----:B------:R0:W2:Y:S02]  /*0400*/  LDG.E R14, desc[UR10][R24.64] ;  /* 0x0000000a180e7981 */ /* 0x0000a4000c1e1900 */
[----:B----4-:R-:W-:Y:S02]  /*0410*/  FADD R16, R16, R18 ;  /* 0x0000001210107221 */ /* 0x010fe40000000000 */
[----:B------:R1:W3:Y:S01]  /*0420*/  LDG.E R18, desc[UR10][R26.64] ;  /* 0x0000000a1a127981 */ /* 0x0002e2000c1e1900 */
[----:B0-----:R-:W-:-:S04]  /*0430*/  IMAD.WIDE.U32 R24, R2, 0x4, R22 ;  /* 0x0000000402187825 */ /* 0x001fc800078e0016 */
[----:B-1----:R-:W-:-:S04]  /*0440*/  IMAD.WIDE.U32 R26, R29, 0x4, R22 ;  /* 0x000000041d1a7825 */ /* 0x002fc800078e0016 */
[----:B-----5:R-:W-:Y:S02]  /*0450*/  FADD R20, R16, R20 ;  /* 0x0000001410147221 */ /* 0x020fe40000000000 */
[----:B------:R0:W4:Y:S04]  /*0460*/  LDG.E R16, desc[UR10][R24.64] ;  /* 0x0000000a18107981 */ /* 0x000128000c1e1900 */
[----:B------:R1:W5:Y:S01]  /*0470*/  LDG.E R28, desc[UR10][R26.64] ;  /* 0x0000000a1a1c7981 */ /* 0x000362000c1e1900 */
[----:B0-----:R-:W-:-:S04]  /*0480*/  IMAD.WIDE.U32 R24, R4, 0x4, R22 ;  /* 0x0000000404187825 */ /* 0x001fc800078e0016 */
[----:B-1----:R-:W-:-:S04]  /*0490*/  IMAD.WIDE.U32 R26, R6, 0x4, R22 ;  /* 0x00000004061a7825 */ /* 0x002fc800078e0016 */
[----:B--2---:R-:W-:Y:S02]  /*04a0*/  FADD R14, R20, R14 ;  /* 0x0000000e140e7221 */ /* 0x004fe40000000000 */
[----:B------:R0:W2:Y:S02]  /*04b0*/  LDG.E R20, desc[UR10][R26.64] ;  /* 0x0000000a1a147981 */ /* 0x0000a4000c1e1900 */
[----:B---3--:R-:W-:Y:S02]  /*04c0*/  FADD R18, R14, R18 ;  /* 0x000000120e127221 */ /* 0x008fe40000000000 */
[----:B------:R1:W3:Y:S01]  /*04d0*/  LDG.E R14, desc[UR10][R24.64] ;  /* 0x0000000a180e7981 */ /* 0x0002e2000c1e1900 */
[----:B0-----:R-:W-:-:S04]  /*04e0*/  IMAD.WIDE.U32 R26, R8, 0x4, R22 ;  /* 0x00000004081a7825 */ /* 0x001fc800078e0016 */
[----:B-1----:R-:W-:-:S04]  /*04f0*/  IMAD.WIDE.U32 R24, R10, 0x4, R22 ;  /* 0x000000040a187825 */ /* 0x002fc800078e0016 */
[----:B-----5:R-:W-:Y:S02]  /*0500*/  FADD R18, R18, R28 ;  /* 0x0000001c12127221 */ /* 0x020fe40000000000 */
[----:B------:R-:W5:Y:S02]  /*0510*/  LDG.E R28, desc[UR10][R24.64] ;  /* 0x0000000a181c7981 */ /* 0x000f64000c1e1900 */
[----:B----4-:R-:W-:Y:S02]  /*0520*/  FADD R16, R18, R16 ;  /* 0x0000001012107221 */ /* 0x010fe40000000000 */
[----:B------:R-:W4:Y:S01]  /*0530*/  LDG.E R18, desc[UR10][R26.64] ;  /* 0x0000000a1a127981 */ /* 0x000f22000c1e1900 */
[----:B------:R-:W-:-:S04]  /*0540*/  UIADD3 UR8, UPT, UPT, UR8, 0x10, URZ ;  /* 0x0000001008087890 */ /* 0x000fc8000fffe0ff */
[----:B------:R-:W-:Y:S01]  /*0550*/  UISETP.NE.AND UP1, UPT, UR8, URZ, UPT ;  /* 0x000000ff0800728c */ /* 0x000fe2000bf25270 */
[C---:B------:R-:W-:Y:S02]  /*0560*/  LEA R12, R0.reuse, R12, 0x4 ;  /* 0x0000000c000c7211 */ /* 0x040fe400078e20ff */
[C---:B------:R-:W-:Y:S02]  /*0570*/  LEA R5, R0.reuse, R5, 0x4 ;  /* 0x0000000500057211 */ /* 0x040fe400078e20ff */
[C---:B------:R-:W-:Y:S02]  /*0580*/  LEA R7, R0.reuse, R7, 0x4 ;  /* 0x0000000700077211 */ /* 0x040fe400078e20ff */
[C---:B------:R-:W-:Y:S02]  /*0590*/  LEA R9, R0.reuse, R9, 0x4 ;  /* 0x0000000900097211 */ /* 0x040fe400078e20ff */
[C---:B------:R-:W-:Y:S02]  /*05a0*/  LEA R11, R0.reuse, R11, 0x4 ;  /* 0x0000000b000b7211 */ /* 0x040fe400078e20ff */
[----:B------:R-:W-:-:S02]  /*05b0*/  LEA R13, R0, R13, 0x4 ;  /* 0x0000000d000d7211 */ /* 0x000fc400078e20ff */
        /* <DEDUP_REMOVED lines=9> */
[----:B------:R-:W-:Y:S01]  /*0650*/  LEA R10, R0, R10, 0x4 ;  /* 0x0000000a000a7211 */ /* 0x000fe200078e20ff */
[----:B---3--:R-:W-:-:S04]  /*0660*/  FADD R14, R16, R14 ;  /* 0x0000000e100e7221 */ /* 0x008fc80000000000 */
[----:B--2---:R-:W-:-:S04]  /*0670*/  FADD R14, R14, R20 ;  /* 0x000000140e0e7221 */ /* 0x004fc80000000000 */
[----:B----4-:R-:W-:-:S04]  /*0680*/  FADD R14, R14, R18 ;  /* 0x000000120e0e7221 */ /* 0x010fc80000000000 */
[----:B-----5:R-:W-:Y:S01]  /*0690*/  FADD R16, R14, R28 ;  /* 0x0000001c0e107221 */ /* 0x020fe20000000000 */
[----:B------:R-:W-:Y:S06]  /*06a0*/  BRA.U UP1, `(.L_x_13) ;  /* 0xfffffff901f47547 */ /* 0x000fec000b83ffff */
.L_x_12:
[----:B------:R-:W-:Y:S05]  /*06b0*/  BRA.U !UP0, `(.L_x_11) ;  /* 0x0000000508207547 */ /* 0x000fea000b800000 */
[----:B------:R-:W-:Y:S02]  /*06c0*/  UISETP.GE.U32.AND UP0, UPT, UR7, 0x8, UPT ;  /* 0x000000080700788c */ /* 0x000fe4000bf06070 */
[----:B------:R-:W-:-:S04]  /*06d0*/  ULOP3.LUT UR8, UR6, 0x7, URZ, 0xc0, !UPT ;  /* 0x0000000706087892 */ /* 0x000fc8000f8ec0ff */
[----:B------:R-:W-:-:S03]  /*06e0*/  UISETP.NE.AND UP1, UPT, UR8, URZ, UPT ;  /* 0x000000ff0800728c */ /* 0x000fc6000bf25270 */
[----:B------:R-:W-:Y:S08]  /*06f0*/  BRA.U !UP0, `(.L_x_14) ;  /* 0x0000000108887547 */ /* 0x000ff0000b800000 */
[----:B------:R-:W0:Y:S01]  /*0700*/  LDC.64 R4, c[0x0][0x380] ;  /* 0x0000e000ff047b82 */ /* 0x000e220000000a00 */
[----:B------:R-:W-:-:S05]  /*0710*/  IMAD R7, R0, UR4, R3 ;  /* 0x0000000400077c24 */ /* 0x000fca000f8e0203 */
[----:B------:R-:W-:-:S04]  /*0720*/  IADD3 R9, PT, PT, R7, R0, RZ ;  /* 0x0000000007097210 */ /* 0x000fc80007ffe0ff */
[----:B------:R-:W-:-:S04]  /*0730*/  IADD3 R11, PT, PT, R9, R0, RZ ;  /* 0x00000000090b7210 */ /* 0x000fc80007ffe0ff */
[----:B------:R-:W-:Y:S01]  /*0740*/  IADD3 R13, PT, PT, R11, R0, RZ ;  /* 0x000000000b0d7210 */ /* 0x000fe20007ffe0ff */
[----:B0-----:R-:W-:-:S04]  /*0750*/  IMAD.WIDE.U32 R6, R7, 0x4, R4 ;  /* 0x0000000407067825 */ /* 0x001fc800078e0004 */
[--C-:B------:R-:W-:Y:S02]  /*0760*/  IMAD.WIDE.U32 R8, R9, 0x4, R4.reuse ;  /* 0x0000000409087825 */ /* 0x100fe400078e0004 */
[----:B------:R-:W2:Y:S02]  /*0770*/  LDG.E R7, desc[UR10][R6.64] ;  /* 0x0000000a06077981 */ /* 0x000ea4000c1e1900 */
[--C-:B------:R-:W-:Y:S01]  /*0780*/  IMAD.WIDE.U32 R10, R11, 0x4, R4.reuse ;  /* 0x000000040b0a7825 */ /* 0x100fe200078e0004 */
[CC--:B------:R-:W-:Y:S01]  /*0790*/  IADD3 R15, PT, PT, R13.reuse, R0.reuse, RZ ;  /* 0x000000000d0f7210 */ /* 0x0c0fe20007ffe0ff */
[----:B------:R0:W3:Y:S02]  /*07a0*/  LDG.E R2, desc[UR10][R8.64] ;  /* 0x0000000a08027981 */ /* 0x0000e4000c1e1900 */
[--C-:B------:R-:W-:Y:S01]  /*07b0*/  IMAD.WIDE.U32 R12, R13, 0x4, R4.reuse ;  /* 0x000000040d0c7825 */ /* 0x100fe200078e0004 */
[CC--:B------:R-:W-:Y:S01]  /*07c0*/  IADD3 R19, PT, PT, R15.reuse, R0.reuse, RZ ;  /* 0x000000000f137210 */ /* 0x0c0fe20007ffe0ff */
[----:B------:R-:W4:Y:S02]  /*07d0*/  LDG.E R11, desc[UR10][R10.64] ;  /* 0x0000000a0a0b7981 */ /* 0x000f24000c1e1900 */
[--C-:B------:R-:W-:Y:S01]  /*07e0*/  IMAD.WIDE.U32 R14, R15, 0x4, R4.reuse ;  /* 0x000000040f0e7825 */ /* 0x100fe200078e0004 */
[CC--:B------:R-:W-:Y:S01]  /*07f0*/  IADD3 R17, PT, PT, R19.reuse, R0.reuse, RZ ;  /* 0x0000000013117210 */ /* 0x0c0fe20007ffe0ff */
[----:B------:R-:W5:Y:S02]  /*0800*/  LDG.E R13, desc[UR10][R12.64] ;  /* 0x0000000a0c0d7981 */ /* 0x000f64000c1e1900 */
[--C-:B------:R-:W-:Y:S01]  /*0810*/  IMAD.WIDE.U32 R18, R19, 0x4, R4.reuse ;  /* 0x0000000413127825 */ /* 0x100fe200078e0004 */
[C---:B------:R-:W-:Y:S01]  /*0820*/  IADD3 R21, PT, PT, R17.reuse, R0, RZ ;  /* 0x0000000011157210 */ /* 0x040fe20007ffe0ff */
[----:B------:R-:W5:Y:S02]  /*0830*/  LDG.E R15, desc[UR10][R14.64] ;  /* 0x0000000a0e0f7981 */ /* 0x000f64000c1e1900 */
[----:B0-----:R-:W-:-:S02]  /*0840*/  IMAD.WIDE.U32 R8, R17, 0x4, R4 ;  /* 0x0000000411087825 */ /* 0x001fc400078e0004 */
[----:B------:R-:W5:Y:S02]  /*0850*/  LDG.E R19, desc[UR10][R18.64] ;  /* 0x0000000a12137981 */ /* 0x000f64000c1e1900 */
[----:B------:R-:W-:Y:S02]  /*0860*/  IMAD.WIDE.U32 R4, R21, 0x4, R4 ;  /* 0x0000000415047825 */ /* 0x000fe400078e0004 */
[----:B------:R-:W5:Y:S04]  /*0870*/  LDG.E R9, desc[UR10][R8.64] ;  /* 0x0000000a08097981 */ /* 0x000f68000c1e1900 */
[----:B------:R-:W5:Y:S01]  /*0880*/  LDG.E R5, desc[UR10][R4.64] ;  /* 0x0000000a04057981 */ /* 0x000f62000c1e1900 */
[----:B------:R-:W-:Y:S01]  /*0890*/  UIADD3 UR4, UPT, UPT, UR4, 0x8, URZ ;  /* 0x0000000804047890 */ /* 0x000fe2000fffe0ff */
[----:B--2---:R-:W-:-:S04]  /*08a0*/  FADD R7, R16, R7 ;  /* 0x0000000710077221 */ /* 0x004fc80000000000 */
[----:B---3--:R-:W-:-:S04]  /*08b0*/  FADD R2, R7, R2 ;  /* 0x0000000207027221 */ /* 0x008fc80000000000 */
[----:B----4-:R-:W-:-:S04]  /*08c0*/  FADD R2, R2, R11 ;  /* 0x0000000b02027221 */ /* 0x010fc80000000000 */
[----:B-----5:R-:W-:-:S04]  /*08d0*/  FADD R2, R2, R13 ;  /* 0x0000000d02027221 */ /* 0x020fc80000000000 */
[----:B------:R-:W-:-:S04]  /*08e0*/  FADD R2, R2, R15 ;  /* 0x0000000f02027221 */ /* 0x000fc80000000000 */
[----:B------:R-:W-:-:S04]  /*08f0*/  FADD R2, R2, R19 ;  /* 0x0000001302027221 */ /* 0x000fc80000000000 */
[----:B------:R-:W-:-:S04]  /*0900*/  FADD R2, R2, R9 ;  /* 0x0000000902027221 */ /* 0x000fc80000000000 */
[----:B------:R-:W-:-:S07]  /*0910*/  FADD R16, R2, R5 ;  /* 0x0000000502107221 */ /* 0x000fce0000000000 */
.L_x_14:
        /* <DEDUP_REMOVED lines=13> */
[--C-:B------:R-:W-:Y:S02]  /*09f0*/  IMAD.WIDE.U32 R10, R11, 0x4, R4.reuse ;  /* 0x000000040b0a7825 */ /* 0x100fe400078e0004 */
[----:B------:R-:W3:Y:S02]  /*0a00*/  LDG.E R9, desc[UR10][R8.64] ;  /* 0x0000000a08097981 */ /* 0x000ee4000c1e1900 */
[----:B------:R-:W-:Y:S02]  /*0a10*/  IMAD.WIDE.U32 R4, R13, 0x4, R4 ;  /* 0x000000040d047825 */ /* 0x000fe400078e0004 */
[----:B------:R-:W4:Y:S04]  /*0a20*/  LDG.E R11, desc[UR10][R10.64] ;  /* 0x0000000a0a0b7981 */ /* 0x000f28000c1e1900 */
[----:B------:R-:W5:Y:S01]  /*0a30*/  LDG.E R5, desc[UR10][R4.64] ;  /* 0x0000000a04057981 */ /* 0x000f62000c1e1900 */
[----:B------:R-:W-:Y:S01]  /*0a40*/  UIADD3 UR4, UPT, UPT, UR4, 0x4, URZ ;  /* 0x0000000404047890 */ /* 0x000fe2000fffe0ff */
[----:B--2---:R-:W-:-:S04]  /*0a50*/  FADD R16, R16, R7 ;  /* 0x0000000710107221 */ /* 0x004fc80000000000 */
[----:B---3--:R-:W-:-:S04]  /*0a60*/  FADD R16, R16, R9 ;  /* 0x0000000910107221 */ /* 0x008fc80000000000 */
[----:B----4-:R-:W-:-:S04]  /*0a70*/  FADD R16, R16, R11 ;  /* 0x0000000b10107221 */ /* 0x010fc80000000000 */
[----:B-----5:R-:W-:-:S07]  /*0a80*/  FADD R16, R16, R5 ;  /* 0x0000000510107221 */ /* 0x020fce0000000000 */
.L_x_15:
[----:B------:R-:W-:Y:S05]  /*0a90*/  BRA.U !UP1, `(.L_x_11) ;  /* 0x0000000109287547 */ /* 0x000fea000b800000 */
[----:B------:R-:W0:Y:S01]  /*0aa0*/  LDC.64 R6, c[0x0][0x380] ;  /* 0x0000e000ff067b82 */ /* 0x000e220000000a00 */
[----:B------:R-:W-:Y:S01]  /*0ab0*/  IMAD R9, R0, UR4, R3 ;  /* 0x0000000400097c24 */ /* 0x000fe2000f8e0203 */
[----:B------:R-:W-:-:S12]  /*0ac0*/  UIADD3 UR6, UPT, UPT, -UR6, URZ, URZ ;  /* 0x000000ff06067290 */ /* 0x000fd8000fffe1ff */
.L_x_16:
[----:B0-----:R-:W-:-:S06]  /*0ad0*/  IMAD.WIDE.U32 R4, R9, 0x4, R6 ;  /* 0x0000000409047825 */ /* 0x001fcc00078e0006 */
[----:B------:R-:W2:Y:S01]  /*0ae0*/  LDG.E R5, desc[UR10][R4.64] ;  /* 0x0000000a04057981 */ /* 0x000ea2000c1e1900 */
[----:B------:R-:W-:Y:S01]  /*0af0*/  UIADD3 UR6, UPT, UPT, UR6, 0x1, URZ ;  /* 0x0000000106067890 */ /* 0x000fe2000fffe0ff */
[----:B------:R-:W-:-:S03]  /*0b00*/  IADD3 R9, PT, PT, R9, R0, RZ ;  /* 0x0000000009097210 */ /* 0x000fc60007ffe0ff */
[----:B------:R-:W-:Y:S01]  /*0b10*/  UISETP.NE.AND UP0, UPT, UR6, URZ, UPT ;  /* 0x000000ff0600728c */ /* 0x000fe2000bf05270 */
[----:B--2---:R-:W-:-:S08]  /*0b20*/  FADD R16, R5, R16 ;  /* 0x0000001005107221 */ /* 0x004fd00000000000 */
[----:B------:R-:W-:Y:S05]  /*0b30*/  BRA.U UP0, `(.L_x_16) ;  /* 0xfffffffd00e47547 */ /* 0x000fea000b83ffff */
.L_x_11:
[----:B------:R-:W0:Y:S01]  /*0b40*/  LDC.64 R4, c[0x0][0x398] ;  /* 0x0000e600ff047b82 */ /* 0x000e220000000a00 */
[----:B------:R-:W1:Y:S07]  /*0b50*/  LDCU UR4, c[0x0][0x3a0] ;  /* 0x00007400ff0477ac */ /* 0x000e6e0008000800 */
[----:B------:R-:W2:Y:S01]  /*0b60*/  LDC.64 R6, c[0x0][0x388] ;  /* 0x0000e200ff067b82 */ /* 0x000ea20000000a00 */
[----:B0-----:R-:W-:-:S06]  /*0b70*/  IMAD.WIDE.U32 R4, R3, 0x4, R4 ;  /* 0x0000000403047825 */ /* 0x001fcc00078e0004 */
[----:B------:R-:W1:Y:S01]  /*0b80*/  LDG.E R5, desc[UR10][R4.64] ;  /* 0x0000000a04057981 */ /* 0x000e62000c1e1900 */
[----:B--2---:R-:W-:-:S04]  /*0b90*/  IMAD.WIDE.U32 R2, R3, 0x4, R6 ;  /* 0x0000000403027825 */ /* 0x004fc800078e0006 */
[----:B-1----:R-:W-:-:S05]  /*0ba0*/  FFMA R7, -R16, UR4, R5 ;  /* 0x0000000410077c23 */ /* 0x002fca0008000105 */
[----:B------:R-:W-:Y:S01]  /*0bb0*/  STG.E desc[UR10][R2.64], R7 ;  /* 0x0000000702007986 */ /* 0x000fe2000c10190a */
[----:B------:R-:W-:Y:S05]  /*0bc0*/  EXIT ;  /* 0x000000000000794d */ /* 0x000fea0003800000 */
.L_x_17:
        /* <DEDUP_REMOVED lines=11> */
.L_x_64:


//--------------------- .text.compute_delta2      --------------------------
	.section	.text.compute_delta2,"ax",@progbits
	.align	128
        .global         compute_delta2
        .type           compute_delta2,@function
        .size           compute_delta2,(.L_x_65 - compute_delta2)
        .other          compute_delta2,@"STO_CUDA_ENTRY STV_DEFAULT"
compute_delta2:
.text.compute_delta2:
[----:B------:R-:W-:Y:S01]  /*0000*/  LDC R1, c[0x0][0x37c] ;  /* 0x0000df00ff017b82 */ /* 0x000fe20000000800 */
[----:B------:R-:W0:Y:S01]  /*0010*/  S2R R0, SR_CTAID.X ;  /* 0x0000000000007919 */ /* 0x000e220000002500 */
[----:B------:R-:W0:Y:S01]  /*0020*/  LDCU UR4, c[0x0][0x360] ;  /* 0x00006c00ff0477ac */ /* 0x000e220008000800 */
[----:B------:R-:W0:Y:S01]  /*0030*/  S2R R3, SR_TID.X ;  /* 0x0000000000037919 */ /* 0x000e220000002100 */
[----:B------:R-:W1:Y:S01]  /*0040*/  LDCU UR5, c[0x0][0x39c] ;  /* 0x00007380ff0577ac */ /* 0x000e620008000800 */
[----:B0-----:R-:W-:-:S05]  /*0050*/  IMAD R0, R0, UR4, R3 ;  /* 0x0000000400007c24 */ /* 0x001fca000f8e0203 */
[----:B-1----:R-:W-:-:S13]  /*0060*/  ISETP.GE.U32.AND P0, PT, R0, UR5, PT ;  /* 0x0000000500007c0c */ /* 0x002fda000bf06070 */
[----:B------:R-:W-:Y:S05]  /*0070*/  @P0 EXIT ;  /* 0x000000000000094d */ /* 0x000fea0003800000 */
[----:B------:R-:W0:Y:S01]  /*0080*/  LDC R3, c[0x0][0x398] ;  /* 0x0000e600ff037b82 */ /* 0x000e220000000800 */
[----:B------:R-:W1:Y:S01]  /*0090*/  LDCU.64 UR4, c[0x0][0x358] ;  /* 0x00006b00ff0477ac */ /* 0x000e620008000a00 */
[----:B0-----:R-:W-:-:S13]  /*00a0*/  ISETP.NE.AND P0, PT, R3, RZ, PT ;  /* 0x000000ff0300720c */ /* 0x001fda0003f05270 */
[----:B-1----:R-:W-:Y:S05]  /*00b0*/  @!P0 BRA `(.L_x_18) ;  /* 0x0000000800d88947 */ /* 0x002fea0003800000 */
[C---:B------:R-:W-:Y:S01]  /*00c0*/  ISETP.GE.U32.AND P1, PT, R3.reuse, 0x10, PT ;  /* 0x000000100300780c */ /* 0x040fe20003f26070 */
[----:B------:R-:W-:Y:S01]  /*00d0*/  HFMA2 R2, -RZ, RZ, 0, 0 ;  /* 0x00000000ff027431 */ /* 0x000fe200000001ff */
[----:B------:R-:W-:-:S04]  /*00e0*/  LOP3.LUT R22, R3, 0xf, RZ, 0xc0, !PT ;  /* 0x0000000f03167812 */ /* 0x000fc800078ec0ff */
[----:B------:R-:W-:-:S07]  /*00f0*/  ISETP.NE.AND P0, PT, R22, RZ, PT ;  /* 0x000000ff1600720c */ /* 0x000fce0003f05270 */
[----:B------:R-:W-:Y:S06]  /*0100*/  @!P1 BRA `(.L_x_19) ;  /* 0x0000000400609947 */ /* 0x000fec0003800000 */
[----:B------:R-:W0:Y:S01]  /*0110*/  LDC.64 R4, c[0x0][0x390] ;  /* 0x0000e400ff047b82 */ /* 0x000e220000000a00 */
[----:B------:R-:W-:Y:S01]  /*0120*/  LOP3.LUT R2, R3, 0xfffffff0, RZ, 0xc0, !PT ;  /* 0xfffffff003027812 */ /* 0x000fe200078ec0ff */
[----:B------:R-:W-:-:S03]  /*0130*/  IMAD R9, R0, R3, 0x7 ;  /* 0x0000000700097424 */ /* 0x000fc600078e0203 */
[----:B------:R-:W-:-:S03]  /*0140*/  IADD3 R8, PT, PT, -R2, RZ, RZ ;  /* 0x000000ff02087210 */ /* 0x000fc60007ffe1ff */
[----:B------:R-:W1:Y:S04]  /*0150*/  LDC.64 R6, c[0x0][0x380] ;  /* 0x0000e000ff067b82 */ /* 0x000e680000000a00 */
.L_x_20:
[----:B--2---:R-:W-:-:S05]  /*0160*/  IADD3 R13, PT, PT, R9, -0x7, RZ ;  /* 0xfffffff9090d7810 */ /* 0x004fca0007ffe0ff */
[----:B-1----:R-:W-:-:S05]  /*0170*/  IMAD.WIDE.U32 R10, R13, 0x4, R6 ;  /* 0x000000040d0a7825 */ /* 0x002fca00078e0006 */
[----:B------:R-:W2:Y:S01]  /*0180*/  LDG.E R23, desc[UR4][R10.64] ;  /* 0x000000040a177981 */ /* 0x000ea2000c1e1900 */
[----:B------:R-:W-:Y:S01]  /*0190*/  IADD3 R17, PT, PT, R9, -0x6, RZ ;  /* 0xfffffffa09117810 */ /* 0x000fe20007ffe0ff */
[----:B0-----:R-:W-:-:S04]  /*01a0*/  IMAD.WIDE.U32 R12, R13, 0x4, R4 ;  /* 0x000000040d0c7825 */ /* 0x001fc800078e0004 */
[----:B------:R-:W-:Y:S01]  /*01b0*/  IMAD.WIDE.U32 R14, R17, 0x4, R6 ;  /* 0x00000004110e7825 */ /* 0x000fe200078e0006 */
[----:B------:R-:W-:Y:S01]  /*01c0*/  IADD3 R21, PT, PT, R9, -0x5, RZ ;  /* 0xfffffffb09157810 */ /* 0x000fe20007ffe0ff */
[----:B--2---:R0:W-:Y:S04]  /*01d0*/  STG.E desc[UR4][R12.64], R23 ;  /* 0x000000170c007986 */ /* 0x0041e8000c101904 */
[----:B------:R-:W2:Y:S01]  /*01e0*/  LDG.E R25, desc[UR4][R14.64] ;  /* 0x000000040e197981 */ /* 0x000ea2000c1e1900 */
[----:B------:R-:W-:-:S04]  /*01f0*/  IMAD.WIDE.U32 R16, R17, 0x4, R4 ;  /* 0x0000000411107825 */ /* 0x000fc800078e0004 */
        /* <DEDUP_REMOVED lines=8> */
[----:B0-----:R-:W3:Y:S01]  /*0280*/  LDG.E R23, desc[UR4][R20.64] ;  /* 0x0000000414177981 */ /* 0x001ee2000c1e1900 */
[----:B------:R-:W-:-:S04]  /*0290*/  IMAD.WIDE.U32 R12, R29, 0x4, R4 ;  /* 0x000000041d0c7825 */ /* 0x000fc800078e0004 */
[C---:B------:R-:W-:Y:S01]  /*02a0*/  IMAD.WIDE.U32 R14, R24.reuse, 0x4, R6 ;  /* 0x00000004180e7825 */ /* 0x040fe200078e0006 */
[----:B------:R-:W-:Y:S01]  /*02b0*/  IADD3 R29, PT, PT, R9, -0x2, RZ ;  /* 0xfffffffe091d7810 */ /* 0x000fe20007ffe0ff */
[----:B---3--:R0:W-:Y:S04]  /*02c0*/  STG.E desc[UR4][R12.64], R23 ;  /* 0x000000170c007986 */ /* 0x0081e8000c101904 */
[----:B-1----:R-:W3:Y:S01]  /*02d0*/  LDG.E R25, desc[UR4][R14.64] ;  /* 0x000000040e197981 */ /* 0x002ee2000c1e1900 */
[----:B------:R-:W-:-:S04]  /*02e0*/  IMAD.WIDE.U32 R16, R24, 0x4, R4 ;  /* 0x0000000418107825 */ /* 0x000fc800078e0004 */
[----:B------:R-:W-:Y:S01]  /*02f0*/  IMAD.WIDE.U32 R18, R29, 0x4, R6 ;  /* 0x000000041d127825 */ /* 0x000fe200078e0006 */
[----:B------:R-:W-:Y:S01]  /*0300*/  IADD3 R24, PT, PT, R9, -0x1, RZ ;  /* 0xffffffff09187810 */ /* 0x000fe20007ffe0ff */
[----:B---3--:R1:W-:Y:S04]  /*0310*/  STG.E desc[UR4][R16.64], R25 ;  /* 0x0000001910007986 */ /* 0x0083e8000c101904 */
[----:B--2---:R-:W2:Y:S01]  /*0320*/  LDG.E R27, desc[UR4][R18.64] ;  /* 0x00000004121b7981 */ /* 0x004ea2000c1e1900 */
[----:B------:R-:W-:-:S04]  /*0330*/  IMAD.WIDE.U32 R10, R29, 0x4, R4 ;  /* 0x000000041d0a7825 */ /* 0x000fc800078e0004 */
[C---:B------:R-:W-:Y:S01]  /*0340*/  IMAD.WIDE.U32 R20, R24.reuse, 0x4, R6 ;  /* 0x0000000418147825 */ /* 0x040fe200078e0006 */
[----:B--2---:R2:W-:Y:S04]  /*0350*/  STG.E desc[UR4][R10.64], R27 ;  /* 0x0000001b0a007986 */ /* 0x0045e8000c101904 */
[----:B0-----:R-:W3:Y:S01]  /*0360*/  LDG.E R23, desc[UR4][R20.64] ;  /* 0x0000000414177981 */ /* 0x001ee2000c1e1900 */
[----:B------:R-:W-:-:S04]  /*0370*/  IMAD.WIDE.U32 R12, R24, 0x4, R4 ;  /* 0x00000004180c7825 */ /* 0x000fc800078e0004 */
[C---:B------:R-:W-:Y:S01]  /*0380*/  IMAD.WIDE.U32 R14, R9.reuse, 0x4, R6 ;  /* 0x00000004090e7825 */ /* 0x040fe200078e0006 */
[C---:B-1----:R-:W-:Y:S01]  /*0390*/  IADD3 R25, PT, PT, R9.reuse, 0x1, RZ ;  /* 0x0000000109197810 */ /* 0x042fe20007ffe0ff */
[----:B---3--:R0:W-:Y:S04]  /*03a0*/  STG.E desc[UR4][R12.64], R23 ;  /* 0x000000170c007986 */ /* 0x0081e8000c101904 */
[----:B------:R-:W3:Y:S01]  /*03b0*/  LDG.E R29, desc[UR4][R14.64] ;  /* 0x000000040e1d7981 */ /* 0x000ee2000c1e1900 */
[----:B------:R-:W-:-:S04]  /*03c0*/  IMAD.WIDE.U32 R16, R9, 0x4, R4 ;  /* 0x0000000409107825 */ /* 0x000fc800078e0004 */
[----:B------:R-:W-:Y:S01]  /*03d0*/  IMAD.WIDE.U32 R18, R25, 0x4, R6 ;  /* 0x0000000419127825 */ /* 0x000fe200078e0006 */
[----:B--2---:R-:W-:Y:S01]  /*03e0*/  IADD3 R27, PT, PT, R9, 0x2, RZ ;  /* 0x00000002091b7810 */ /* 0x004fe20007ffe0ff */
[----:B---3--:R1:W-:Y:S04]  /*03f0*/  STG.E desc[UR4][R16.64], R29 ;  /* 0x0000001d10007986 */ /* 0x0083e8000c101904 */
[----:B------:R-:W2:Y:S01]  /*0400*/  LDG.E R24, desc[UR4][R18.64] ;  /* 0x0000000412187981 */ /* 0x000ea2000c1e1900 */
[----:B------:R-:W-:-:S04]  /*0410*/  IMAD.WIDE.U32 R10, R25, 0x4, R4 ;  /* 0x00000004190a7825 */ /* 0x000fc800078e0004 */
[----:B------:R-:W-:Y:S01]  /*0420*/  IMAD.WIDE.U32 R20, R27, 0x4, R6 ;  /* 0x000000041b147825 */ /* 0x000fe200078e0006 */
[----:B------:R-:W-:Y:S01]  /*0430*/  IADD3 R25, PT, PT, R9, 0x3, RZ ;  /* 0x0000000309197810 */ /* 0x000fe20007ffe0ff */
[----:B--2---:R2:W-:Y:S04]  /*0440*/  STG.E desc[UR4][R10.64], R24 ;  /* 0x000000180a007986 */ /* 0x0045e8000c101904 */
[----:B0-----:R-:W3:Y:S01]  /*0450*/  LDG.E R23, desc[UR4][R20.64] ;  /* 0x0000000414177981 */ /* 0x001ee2000c1e1900 */
[----:B------:R-:W-:-:S04]  /*0460*/  IMAD.WIDE.U32 R12, R27, 0x4, R4 ;  /* 0x000000041b0c7825 */ /* 0x000fc800078e0004 */
[----:B------:R-:W-:Y:S01]  /*0470*/  IMAD.WIDE.U32 R14, R25, 0x4, R6 ;  /* 0x00000004190e7825 */ /* 0x000fe200078e0006 */
[----:B-1----:R-:W-:Y:S01]  /*0480*/  IADD3 R29, PT, PT, R9, 0x4, RZ ;  /* 0x00000004091d7810 */ /* 0x002fe20007ffe0ff */
        /* <DEDUP_REMOVED lines=8> */
[C---:B------:R-:W-:Y:S01]  /*0510*/  IMAD.WIDE.U32 R20, R24.reuse, 0x4, R6 ;  /* 0x0000000418147825 */ /* 0x040fe200078e0006 */
[----:B0-----:R-:W-:Y:S01]  /*0520*/  IADD3 R23, PT, PT, R9, 0x6, RZ ;  /* 0x0000000609177810 */ /* 0x001fe20007ffe0ff */
[----:B--2---:R0:W-:Y:S04]  /*0530*/  STG.E desc[UR4][R10.64], R25 ;  /* 0x000000190a007986 */ /* 0x0041e8000c101904 */
[----:B------:R-:W2:Y:S01]  /*0540*/  LDG.E R29, desc[UR4][R20.64] ;  /* 0x00000004141d7981 */ /* 0x000ea2000c1e1900 */
[----:B------:R-:W-:-:S04]  /*0550*/  IMAD.WIDE.U32 R12, R24, 0x4, R4 ;  /* 0x00000004180c7825 */ /* 0x000fc800078e0004 */
[----:B------:R-:W-:Y:S01]  /*0560*/  IMAD.WIDE.U32 R14, R23, 0x4, R6 ;  /* 0x00000004170e7825 */ /* 0x000fe200078e0006 */
[----:B-1----:R-:W-:Y:S01]  /*0570*/  IADD3 R27, PT, PT, R9, 0x7, RZ ;  /* 0x00000007091b7810 */ /* 0x002fe20007ffe0ff */
[----:B--2---:R1:W-:Y:S04]  /*0580*/  STG.E desc[UR4][R12.64], R29 ;  /* 0x0000001d0c007986 */ /* 0x0043e8000c101904 */
[----:B------:R-:W2:Y:S01]  /*0590*/  LDG.E R15, desc[UR4][R14.64] ;  /* 0x000000040e0f7981 */ /* 0x000ea2000c1e1900 */
[----:B------:R-:W-:-:S04]  /*05a0*/  IMAD.WIDE.U32 R16, R23, 0x4, R4 ;  /* 0x0000000417107825 */ /* 0x000fc800078e0004 */
[----:B------:R-:W-:Y:S01]  /*05b0*/  IMAD.WIDE.U32 R18, R27, 0x4, R6 ;  /* 0x000000041b127825 */ /* 0x000fe200078e0006 */
[----:B------:R-:W-:Y:S01]  /*05c0*/  IADD3 R23, PT, PT, R9, 0x8, RZ ;  /* 0x0000000809177810 */ /* 0x000fe20007ffe0ff */
[----:B--2---:R2:W-:Y:S04]  /*05d0*/  STG.E desc[UR4][R16.64], R15 ;  /* 0x0000000f10007986 */ /* 0x0045e8000c101904 */
[----:B------:R-:W3:Y:S01]  /*05e0*/  LDG.E R19, desc[UR4][R18.64] ;  /* 0x0000000412137981 */ /* 0x000ee2000c1e1900 */
[----:B0-----:R-:W-:-:S04]  /*05f0*/  IMAD.WIDE.U32 R10, R27, 0x4, R4 ;  /* 0x000000041b0a7825 */ /* 0x001fc800078e0004 */
[----:B------:R-:W-:Y:S01]  /*0600*/  IMAD.WIDE.U32 R20, R23, 0x4, R6 ;  /* 0x0000000417147825 */ /* 0x000fe200078e0006 */
[----:B------:R-:W-:-:S04]  /*0610*/  IADD3 R8, PT, PT, R8, 0x10, RZ ;  /* 0x0000001008087810 */ /* 0x000fc80007ffe0ff */
[----:B------:R-:W-:Y:S01]  /*0620*/  ISETP.NE.AND P1, PT, R8, RZ, PT ;  /* 0x000000ff0800720c */ /* 0x000fe20003f25270 */
[----:B---3--:R2:W-:Y:S04]  /*0630*/  STG.E desc[UR4][R10.64], R19 ;  /* 0x000000130a007986 */ /* 0x0085e8000c101904 */
[----:B------:R-:W3:Y:S01]  /*0640*/  LDG.E R21, desc[UR4][R20.64] ;  /* 0x0000000414157981 */ /* 0x000ee2000c1e1900 */
[----:B-1----:R-:W-:Y:S01]  /*0650*/  IMAD.WIDE.U32 R12, R23, 0x4, R4 ;  /* 0x00000004170c7825 */ /* 0x002fe200078e0004 */
[----:B------:R-:W-:-:S04]  /*0660*/  IADD3 R9, PT, PT, R9, 0x10, RZ ;  /* 0x0000001009097810 */ /* 0x000fc80007ffe0ff */
[----:B---3--:R2:W-:Y:S02]  /*0670*/  STG.E desc[UR4][R12.64], R21 ;  /* 0x000000150c007986 */ /* 0x0085e4000c101904 */
[----:B------:R-:W-:Y:S05]  /*0680*/  @P1 BRA `(.L_x_20) ;  /* 0xfffffff800b41947 */ /* 0x000fea000383ffff */
.L_x_19:
[----:B------:R-:W-:Y:S05]  /*0690*/  @!P0 BRA `(.L_x_18) ;  /* 0x0000000400608947 */ /* 0x000fea0003800000 */
[----:B------:R-:W-:Y:S02]  /*06a0*/  ISETP.GE.U32.AND P0, PT, R22, 0x8, PT ;  /* 0x000000081600780c */ /* 0x000fe40003f06070 */
[----:B------:R-:W-:-:S04]  /*06b0*/  LOP3.LUT R8, R3, 0x7, RZ, 0xc0, !PT ;  /* 0x0000000703087812 */ /* 0x000fc800078ec0ff */
[----:B------:R-:W-:-:S07]  /*06c0*/  ISETP.NE.AND P1, PT, R8, RZ, PT ;  /* 0x000000ff0800720c */ /* 0x000fce0003f25270 */
[----:B------:R-:W-:Y:S06]  /*06d0*/  @!P0 BRA `(.L_x_21) ;  /* 0x0000000000ac8947 */ /* 0x000fec0003800000 */
[----:B------:R-:W2:Y:S01]  /*06e0*/  LDC.64 R4, c[0x0][0x380] ;  /* 0x0000e000ff047b82 */ /* 0x000ea20000000a00 */
[----:B------:R-:W-:-:S07]  /*06f0*/  IMAD R9, R0, R3, R2 ;  /* 0x0000000300097224 */ /* 0x000fce00078e0202 */
[----:B------:R-:W0:Y:S01]  /*0700*/  LDC.64 R6, c[0x0][0x390] ;  /* 0x0000e400ff067b82 */ /* 0x000e220000000a00 */
[----:B--2---:R-:W-:-:S05]  /*0710*/  IMAD.WIDE.U32 R10, R9, 0x4, R4 ;  /* 0x00000004090a7825 */ /* 0x004fca00078e0004 */
[----:B------:R-:W2:Y:S01]  /*0720*/  LDG.E R23, desc[UR4][R10.64] ;  /* 0x000000040a177981 */ /* 0x000ea2000c1e1900 */
[C---:B------:R-:W-:Y:S01]  /*0730*/  IADD3 R17, PT, PT, R9.reuse, 0x1, RZ ;  /* 0x0000000109117810 */ /* 0x040fe20007ffe0ff */
[----:B0-----:R-:W-:-:S04]  /*0740*/  IMAD.WIDE.U32 R12, R9, 0x4, R6 ;  /* 0x00000004090c7825 */ /* 0x001fc800078e0006 */
[----:B------:R-:W-:Y:S01]  /*0750*/  IMAD.WIDE.U32 R14, R17, 0x4, R4 ;  /* 0x00000004110e7825 */ /* 0x000fe200078e0004 */
[----:B------:R-:W-:Y:S01]  /*0760*/  IADD3 R21, PT, PT, R9, 0x2, RZ ;  /* 0x0000000209157810 */ /* 0x000fe20007ffe0ff */
[----:B--2---:R0:W-:Y:S04]  /*0770*/  STG.E desc[UR4][R12.64], R23 ;  /* 0x000000170c007986 */ /* 0x0041e8000c101904 */
[----:B------:R-:W2:Y:S01]  /*0780*/  LDG.E R25, desc[UR4][R14.64] ;  /* 0x000000040e197981 */ /* 0x000ea2000c1e1900 */
[----:B------:R-:W-:-:S04]  /*0790*/  IMAD.WIDE.U32 R16, R17, 0x4, R6 ;  /* 0x0000000411107825 */ /* 0x000fc800078e0006 */
        /* <DEDUP_REMOVED lines=8> */
[----:B0-----:R-:W3:Y:S01]  /*0820*/  LDG.E R23, desc[UR4][R20.64] ;  /* 0x0000000414177981 */ /* 0x001ee2000c1e1900 */
[----:B------:R-:W-:-:S04]  /*0830*/  IMAD.WIDE.U32 R12, R29, 0x4, R6 ;  /* 0x000000041d0c7825 */ /* 0x000fc800078e0006 */
[C---:B------:R-:W-:Y:S01]  /*0840*/  IMAD.WIDE.U32 R14, R22.reuse, 0x4, R4 ;  /* 0x00000004160e7825 */ /* 0x040fe200078e0004 */
        /* <DEDUP_REMOVED lines=12> */
[----:B------:R-:W2:Y:S01]  /*0910*/  LDG.E R21, desc[UR4][R20.64] ;  /* 0x0000000414157981 */ /* 0x000ea2000c1e1900 */
[----:B0-----:R-:W-:-:S04]  /*0920*/  IMAD.WIDE.U32 R12, R27, 0x4, R6 ;  /* 0x000000041b0c7825 */ /* 0x001fc800078e0006 */
[C---:B------:R-:W-:Y:S01]  /*0930*/  IMAD.WIDE.U32 R4, R9.reuse, 0x4, R4 ;  /* 0x0000000409047825 */ /* 0x040fe200078e0004 */
[----:B--2---:R1:W-:Y:S05]  /*0940*/  STG.E desc[UR4][R12.64], R21 ;  /* 0x000000150c007986 */ /* 0x0043ea000c101904 */
[----:B------:R-:W2:Y:S01]  /*0950*/  LDG.E R5, desc[UR4][R4.64] ;  /* 0x0000000404057981 */ /* 0x000ea2000c1e1900 */
[----:B------:R-:W-:Y:S01]  /*0960*/  IMAD.WIDE.U32 R6, R9, 0x4, R6 ;  /* 0x0000000409067825 */ /* 0x000fe200078e0006 */
[----:B------:R-:W-:-:S04]  /*0970*/  IADD3 R2, PT, PT, R2, 0x8, RZ ;  /* 0x0000000802027810 */ /* 0x000fc80007ffe0ff */
[----:B--2---:R1:W-:Y:S03]  /*0980*/  STG.E desc[UR4][R6.64], R5 ;  /* 0x0000000506007986 */ /* 0x0043e6000c101904 */
.L_x_21:
[----:B------:R-:W-:Y:S05]  /*0990*/  @!P1 BRA `(.L_x_18) ;  /* 0x0000000000a09947 */ /* 0x000fea0003800000 */
[----:B------:R-:W-:Y:S02]  /*09a0*/  ISETP.GE.U32.AND P0, PT, R8, 0x4, PT ;  /* 0x000000040800780c */ /* 0x000fe40003f06070 */
[----:B------:R-:W-:-:S04]  /*09b0*/  LOP3.LUT R4, R3, 0x3, RZ, 0xc0, !PT ;  /* 0x0000000303047812 */ /* 0x000fc800078ec0ff */
[----:B------:R-:W-:-:S07]  /*09c0*/  ISETP.NE.AND P1, PT, R4, RZ, PT ;  /* 0x000000ff0400720c */ /* 0x000fce0003f25270 */
[----:B------:R-:W-:Y:S06]  /*09d0*/  @!P0 BRA `(.L_x_22) ;  /* 0x00000000005c8947 */ /* 0x000fec0003800000 */
[----:B------:R-:W0:Y:S01]  /*09e0*/  LDC.64 R8, c[0x0][0x380] ;  /* 0x0000e000ff087b82 */ /* 0x000e220000000a00 */
[----:B-12---:R-:W-:-:S07]  /*09f0*/  IMAD R21, R0, R3, R2 ;  /* 0x0000000300157224 */ /* 0x006fce00078e0202 */
[----:B------:R-:W1:Y:S01]  /*0a00*/  LDC.64 R6, c[0x0][0x390] ;  /* 0x0000e400ff067b82 */ /* 0x000e620000000a00 */
[----:B0-----:R-:W-:-:S05]  /*0a10*/  IMAD.WIDE.U32 R10, R21, 0x4, R8 ;  /* 0x00000004150a7825 */ /* 0x001fca00078e0008 */
[----:B------:R-:W2:Y:S01]  /*0a20*/  LDG.E R5, desc[UR4][R10.64] ;  /* 0x000000040a057981 */ /* 0x000ea2000c1e1900 */
[C---:B------:R-:W-:Y:S01]  /*0a30*/  IADD3 R17, PT, PT, R21.reuse, 0x1, RZ ;  /* 0x0000000115117810 */ /* 0x040fe20007ffe0ff */
[----:B-1----:R-:W-:-:S04]  /*0a40*/  IMAD.WIDE.U32 R12, R21, 0x4, R6 ;  /* 0x00000004150c7825 */ /* 0x002fc800078e0006 */
        /* <DEDUP_REMOVED lines=10> */
[C---:B------:R-:W-:Y:S01]  /*0af0*/  IMAD.WIDE.U32 R8, R21.reuse, 0x4, R8 ;  /* 0x0000000415087825 */ /* 0x040fe200078e0008 */
[----:B--2---:R0:W-:Y:S05]  /*0b00*/  STG.E desc[UR4][R10.64], R19 ;  /* 0x000000130a007986 */ /* 0x0041ea000c101904 */
[----:B------:R-:W2:Y:S01]  /*0b10*/  LDG.E R9, desc[UR4][R8.64] ;  /* 0x0000000408097981 */ /* 0x000ea2000c1e1900 */
[----:B------:R-:W-:Y:S01]  /*0b20*/  IMAD.WIDE.U32 R6, R21, 0x4, R6 ;  /* 0x0000000415067825 */ /* 0x000fe200078e0006 */
[----:B------:R-:W-:-:S04]  /*0b30*/  IADD3 R2, PT, PT, R2, 0x4, RZ ;  /* 0x0000000402027810 */ /* 0x000fc80007ffe0ff */
[----:B--2---:R0:W-:Y:S03]  /*0b40*/  STG.E desc[UR4][R6.64], R9 ;  /* 0x0000000906007986 */ /* 0x0041e6000c101904 */
.L_x_22:
[----:B------:R-:W-:Y:S05]  /*0b50*/  @!P1 BRA `(.L_x_18) ;  /* 0x0000000000309947 */ /* 0x000fea0003800000 */
[----:B012---:R-:W0:Y:S01]  /*0b60*/  LDC.64 R10, c[0x0][0x390] ;  /* 0x0000e400ff0a7b82 */ /* 0x007e220000000a00 */
[----:B------:R-:W-:Y:S01]  /*0b70*/  IMAD R13, R0, R3, R2 ;  /* 0x00000003000d7224 */ /* 0x000fe200078e0202 */
[----:B------:R-:W-:-:S06]  /*0b80*/  IADD3 R2, PT, PT, -R4, RZ, RZ ;  /* 0x000000ff04027210 */ /* 0x000fcc0007ffe1ff */
[----:B------:R-:W1:Y:S02]  /*0b90*/  LDC.64 R8, c[0x0][0x380] ;  /* 0x0000e000ff087b82 */ /* 0x000e640000000a00 */
.L_x_23:
[----:B-1-3--:R-:W-:-:S06]  /*0ba0*/  IMAD.WIDE.U32 R4, R13, 0x4, R8 ;  /* 0x000000040d047825 */ /* 0x00afcc00078e0008 */
[----:B------:R-:W2:Y:S01]  /*0bb0*/  LDG.E R5, desc[UR4][R4.64] ;  /* 0x0000000404057981 */ /* 0x000ea2000c1e1900 */
[----:B------:R-:W-:Y:S01]  /*0bc0*/  IADD3 R2, PT, PT, R2, 0x1, RZ ;  /* 0x0000000102027810 */ /* 0x000fe20007ffe0ff */
[C---:B0-----:R-:W-:Y:S01]  /*0bd0*/  IMAD.WIDE.U32 R6, R13.reuse, 0x4, R10 ;  /* 0x000000040d067825 */ /* 0x041fe200078e000a */
[----:B------:R-:W-:Y:S02]  /*0be0*/  IADD3 R13, PT, PT, R13, 0x1, RZ ;  /* 0x000000010d0d7810 */ /* 0x000fe40007ffe0ff */
[----:B------:R-:W-:Y:S02]  /*0bf0*/  ISETP.NE.AND P0, PT, R2, RZ, PT ;  /* 0x000000ff0200720c */ /* 0x000fe40003f05270 */
[----:B--2---:R3:W-:Y:S11]  /*0c00*/  STG.E desc[UR4][R6.64], R5 ;  /* 0x0000000506007986 */ /* 0x0047f6000c101904 */
[----:B------:R-:W-:Y:S05]  /*0c10*/  @P0 BRA `(.L_x_23) ;  /* 0xfffffffc00e00947 */ /* 0x000fea000383ffff */
.L_x_18:
[----:B01-3--:R-:W0:Y:S08]  /*0c20*/  LDC.64 R4, c[0x0][0x388] ;  /* 0x0000e200ff047b82 */ /* 0x00be300000000a00 */
[----:B------:R-:W1:Y:S01]  /*0c30*/  LDC.64 R6, c[0x0][0x390] ;  /* 0x0000e400ff067b82 */ /* 0x000e620000000a00 */
[----:B0-----:R-:W-:-:S06]  /*0c40*/  IMAD.WIDE.U32 R4, R0, 0x4, R4 ;  /* 0x0000000400047825 */ /* 0x001fcc00078e0004 */
[----:B------:R-:W3:Y:S02]  /*0c50*/  LDG.E R4, desc[UR4][R4.64] ;  /* 0x0000000404047981 */ /* 0x000ee4000c1e1900 */
[----:B---3--:R-:W-:-:S04]  /*0c60*/  IMAD R3, R0, R3, R4 ;  /* 0x0000000300037224 */ /* 0x008fc800078e0204 */
[----:B-1----:R-:W-:-:S05]  /*0c70*/  IMAD.WIDE.U32 R2, R3, 0x4, R6 ;  /* 0x0000000403027825 */ /* 0x002fca00078e0006 */
[----:B------:R-:W3:Y:S02]  /*0c80*/  LDG.E R0, desc[UR4][R2.64] ;  /* 0x0000000402007981 */ /* 0x000ee4000c1e1900 */
[----:B---3--:R-:W-:-:S05]  /*0c90*/  FADD R7, R0, -1 ;  /* 0xbf80000000077421 */ /* 0x008fca0000000000 */
[----:B------:R-:W-:Y:S01]  /*0ca0*/  STG.E desc[UR4][R2.64], R7 ;  /* 0x0000000702007986 */ /* 0x000fe2000c101904 */
[----:B------:R-:W-:Y:S05]  /*0cb0*/  EXIT ;  /* 0x000000000000794d */ /* 0x000fea0003800000 */
.L_x_24:
        /* <DEDUP_REMOVED lines=12> */
.L_x_65:


//--------------------- .text.softmax             --------------------------
	.section	.text.softmax,"ax",@progbits
	.align	128
        .global         softmax
        .type           softmax,@function
        .size           softmax,(.L_x_60 - softmax)
        .other          softmax,@"STO_CUDA_ENTRY STV_DEFAULT"
softmax:
.text.softmax:
[----:B------:R-:W-:Y:S01]  /*0000*/  LDC R1, c[0x0][0x37c] ;  /* 0x0000df00ff017b82 */ /* 0x000fe20000000800 */
[----:B------:R-:W0:Y:S07]  /*0010*/  S2R R3, SR_TID.X ;  /* 0x0000000000037919 */ /* 0x000e2e0000002100 */
[----:B------:R-:W1:Y:S01]  /*0020*/  LDC R5, c[0x0][0x364] ;  /* 0x0000d900ff057b82 */ /* 0x000e620000000800 */
[----:B------:R-:W2:Y:S01]  /*0030*/  LDCU.64 UR6, c[0x0][0x390] ;  /* 0x00007200ff0677ac */ /* 0x000ea20008000a00 */
[----:B------:R-:W1:Y:S06]  /*0040*/  S2R R4, SR_TID.Y ;  /* 0x0000000000047919 */ /* 0x000e6c0000002200 */
[----:B------:R-:W0:Y:S08]  /*0050*/  S2UR UR5, SR_CTAID.X ;  /* 0x00000000000579c3 */ /* 0x000e300000002500 */
[----:B------:R-:W0:Y:S08]  /*0060*/  LDC R0, c[0x0][0x360] ;  /* 0x0000d800ff007b82 */ /* 0x000e300000000800 */
[----:B------:R-:W1:Y:S01]  /*0070*/  S2UR UR4, SR_CTAID.Y ;  /* 0x00000000000479c3 */ /* 0x000e620000002600 */
[----:B0-----:R-:W-:-:S05]  /*0080*/  IMAD R0, R0, UR5, R3 ;  /* 0x0000000500007c24 */ /* 0x001fca000f8e0203 */
[----:B--2---:R-:W-:Y:S01]  /*0090*/  ISETP.GE.AND P0, PT, R0, UR7, PT ;  /* 0x0000000700007c0c */ /* 0x004fe2000bf06270 */
[----:B-1----:R-:W-:-:S05]  /*00a0*/  IMAD R5, R5, UR4, R4 ;  /* 0x0000000405057c24 */ /* 0x002fca000f8e0204 */
[----:B------:R-:W-:-:S13]  /*00b0*/  ISETP.GE.OR P0, PT, R5, UR6, P0 ;  /* 0x0000000605007c0c */ /* 0x000fda0008706670 */
[----:B------:R-:W-:Y:S05]  /*00c0*/  @P0 EXIT ;  /* 0x000000000000094d */ /* 0x000fea0003800000 */
[----:B------:R-:W0:Y:S01]  /*00d0*/  S2UR UR5, SR_CgaCtaId ;  /* 0x00000000000579c3 */ /* 0x000e220000008800 */
[----:B------:R-:W-:Y:S01]  /*00e0*/  ISETP.NE.AND P0, PT, R3, RZ, PT ;  /* 0x000000ff0300720c */ /* 0x000fe20003f05270 */
[----:B------:R-:W-:Y:S01]  /*00f0*/  UMOV UR4, 0x400 ;  /* 0x0000040000047882 */ /* 0x000fe20000000000 */
[----:B------:R-:W1:Y:S01]  /*0100*/  LDCU.64 UR8, c[0x0][0x358] ;  /* 0x00006b00ff0877ac */ /* 0x000e620008000a00 */
[----:B------:R-:W-:Y:S01]  /*0110*/  BSSY.RECONVERGENT B0, `(.L_x_25) ;  /* 0x00000ca000007945 */ /* 0x000fe20003800200 */
[----:B0-----:R-:W-:-:S06]  /*0120*/  ULEA UR4, UR5, UR4, 0x18 ;  /* 0x0000000405047291 */ /* 0x001fcc000f8ec0ff */
[----:B------:R-:W-:-:S03]  /*0130*/  LEA R4, R4, UR4, 0x2 ;  /* 0x0000000404047c11 */ /* 0x000fc6000f8e10ff */
[----:B-1----:R-:W-:Y:S05]  /*0140*/  @P0 BRA `(.L_x_26) ;  /* 0x0000000c00180947 */ /* 0x002fea0003800000 */
[----:B------:R-:W-:Y:S01]  /*0150*/  UISETP.GE.AND UP0, UPT, UR7, 0x1, UPT ;  /* 0x000000010700788c */ /* 0x000fe2000bf06270 */
[----:B------:R-:W-:-:S08]  /*0160*/  HFMA2 R11, -RZ, RZ, 0, 0 ;  /* 0x00000000ff0b7431 */ /* 0x000fd000000001ff */
[----:B------:R-:W-:Y:S05]  /*0170*/  BRA.U !UP0, `(.L_x_27) ;  /* 0x0000000d08087547 */ /* 0x000fea000b800000 */
[----:B------:R-:W-:Y:S02]  /*0180*/  UISETP.GE.U32.AND UP1, UPT, UR7, 0x8, UPT ;  /* 0x000000080700788c */ /* 0x000fe4000bf26070 */
[----:B------:R-:W-:Y:S01]  /*0190*/  IMAD R6, R5, UR7, RZ ;  /* 0x0000000705067c24 */ /* 0x000fe2000f8e02ff */
[----:B------:R-:W-:Y:S01]  /*01a0*/  ULOP3.LUT UR5, UR7, 0x7, URZ, 0xc0, !UPT ;  /* 0x0000000707057892 */ /* 0x000fe2000f8ec0ff */
[----:B------:R-:W-:Y:S01]  /*01b0*/  MOV R11, RZ ;  /* 0x000000ff000b7202 */ /* 0x000fe20000000f00 */
[----:B------:R-:W-:Y:S02]  /*01c0*/  UMOV UR4, URZ ;  /* 0x000000ff00047c82 */ /* 0x000fe40008000000 */
[----:B------:R-:W-:Y:S02]  /*01d0*/  UISETP.NE.AND UP0, UPT, UR5, URZ, UPT ;  /* 0x000000ff0500728c */ /* 0x000fe4000bf05270 */
[----:B------:R-:W-:Y:S09]  /*01e0*/  BRA.U !UP1, `(.L_x_28) ;  /* 0x0000000509587547 */ /* 0x000ff2000b800000 */
[----:B------:R-:W0:Y:S01]  /*01f0*/  LDC.64 R2, c[0x0][0x380] ;  /* 0x0000e000ff027b82 */ /* 0x000e220000000a00 */
[----:B------:R-:W-:Y:S01]  /*0200*/  ULOP3.LUT UR4, UR7, 0x7ffffff8, URZ, 0xc0, !UPT ;  /* 0x7ffffff807047892 */ /* 0x000fe2000f8ec0ff */
[----:B------:R-:W-:-:S03]  /*0210*/  MOV R11, RZ ;  /* 0x000000ff000b7202 */ /* 0x000fc60000000f00 */
[----:B------:R-:W-:Y:S01]  /*0220*/  UIADD3 UR6, UPT, UPT, -UR4, URZ, URZ ;  /* 0x000000ff04067290 */ /* 0x000fe2000fffe1ff */
[----:B0-----:R-:W-:-:S03]  /*0230*/  IMAD.WIDE.U32 R2, R6, 0x4, R2 ;  /* 0x0000000406027825 */ /* 0x001fc600078e0002 */
[----:B------:R-:W-:-:S04]  /*0240*/  IADD3 R2, P0, PT, R2, 0x10, RZ ;  /* 0x0000001002027810 */ /* 0x000fc80007f1e0ff */
[----:B------:R-:W-:-:S09]  /*0250*/  IADD3.X R3, PT, PT, RZ, R3, RZ, P0, !PT ;  /* 0x00000003ff037210 */ /* 0x000fd200007fe4ff */
.L_x_29:
[----:B------:R-:W2:Y:S04]  /*0260*/  LDG.E R12, desc[UR8][R2.64+-0x10] ;  /* 0xfffff008020c7981 */ /* 0x000ea8000c1e1900 */
[----:B------:R-:W3:Y:S04]  /*0270*/  LDG.E R26, desc[UR8][R2.64+-0xc] ;  /* 0xfffff408021a7981 */ /* 0x000ee8000c1e1900 */
[----:B------:R-:W4:Y:S04]  /*0280*/  LDG.E R20, desc[UR8][R2.64+-0x8] ;  /* 0xfffff80802147981 */ /* 0x000f28000c1e1900 */
[----:B------:R-:W5:Y:S04]  /*0290*/  LDG.E R18, desc[UR8][R2.64+-0x4] ;  /* 0xfffffc0802127981 */ /* 0x000f68000c1e1900 */
[----:B------:R-:W5:Y:S04]  /*02a0*/  LDG.E R24, desc[UR8][R2.64] ;  /* 0x0000000802187981 */ /* 0x000f68000c1e1900 */
[----:B------:R-:W5:Y:S04]  /*02b0*/  LDG.E R22, desc[UR8][R2.64+0x4] ;  /* 0x0000040802167981 */ /* 0x000f68000c1e1900 */
[----:B------:R-:W5:Y:S04]  /*02c0*/  LDG.E R10, desc[UR8][R2.64+0x8] ;  /* 0x00000808020a7981 */ /* 0x000f68000c1e1900 */
[----:B------:R0:W5:Y:S01]  /*02d0*/  LDG.E R9, desc[UR8][R2.64+0xc] ;  /* 0x00000c0802097981 */ /* 0x000162000c1e1900 */
[----:B------:R-:W-:Y:S01]  /*02e0*/  HFMA2 R19, -RZ, RZ, 0.96630859375, -0.0022525787353515625 ;  /* 0x3bbb989dff137431 */ /* 0x000fe200000001ff */
[----:B------:R-:W-:Y:S01]  /*02f0*/  MOV R16, 0x437c0000 ;  /* 0x437c000000107802 */ /* 0x000fe20000000f00 */
[----:B------:R-:W-:-:S04]  /*0300*/  UIADD3 UR6, UPT, UPT, UR6, 0x8, URZ ;  /* 0x0000000806067890 */ /* 0x000fc8000fffe0ff */
[----:B------:R-:W-:Y:S01]  /*0310*/  UISETP.NE.AND UP1, UPT, UR6, URZ, UPT ;  /* 0x000000ff0600728c */ /* 0x000fe2000bf25270 */
[----:B0-----:R-:W-:-:S04]  /*0320*/  IADD3 R2, P0, PT, R2, 0x20, RZ ;  /* 0x0000002002027810 */ /* 0x001fc80007f1e0ff */
[----:B------:R-:W-:Y:S01]  /*0330*/  IADD3.X R3, PT, PT, RZ, R3, RZ, P0, !PT ;  /* 0x00000003ff037210 */ /* 0x000fe200007fe4ff */
[----:B--2---:R-:W-:-:S04]  /*0340*/  FFMA.SAT R7, R12, R19, 0.5 ;  /* 0x3f0000000c077423 */ /* 0x004fc80000002013 */
[-C--:B------:R-:W-:Y:S01]  /*0350*/  FFMA.RM R14, R7, R16.reuse, 12582913 ;  /* 0x4b400001070e7423 */ /* 0x080fe20000004010 */
[-C--:B---3--:R-:W-:Y:S01]  /*0360*/  FFMA.SAT R13, R26, R19.reuse, 0.5 ;  /* 0x3f0000001a0d7423 */ /* 0x088fe20000002013 */
[-C--:B----4-:R-:W-:Y:S02]  /*0370*/  FFMA.SAT R15, R20, R19.reuse, 0.5 ;  /* 0x3f000000140f7423 */ /* 0x090fe40000002013 */
[----:B------:R-:W-:Y:S01]  /*0380*/  FADD R7, R14, -12583039 ;  /* 0xcb40007f0e077421 */ /* 0x000fe20000000000 */
[-C--:B------:R-:W-:Y:S01]  /*0390*/  FFMA.RM R13, R13, R16.reuse, 12582913 ;  /* 0x4b4000010d0d7423 */ /* 0x080fe20000004010 */
[-C--:B------:R-:W-:Y:S02]  /*03a0*/  FFMA.RM R8, R15, R16.reuse, 12582913 ;  /* 0x4b4000010f087423 */ /* 0x080fe40000004010 */
[----:B------:R-:W-:Y:S01]  /*03b0*/  FFMA R7, R12, 1.4426950216293334961, -R7 ;  /* 0x3fb8aa3b0c077823 */ /* 0x000fe20000000807 */
[----:B------:R-:W-:Y:S01]  /*03c0*/  FADD R15, R13, -12583039 ;  /* 0xcb40007f0d0f7421 */ /* 0x000fe20000000000 */
[-C--:B-----5:R-:W-:Y:S01]  /*03d0*/  FFMA.SAT R21, R18, R19.reuse, 0.5 ;  /* 0x3f00000012157423 */ /* 0x0a0fe20000002013 */
[----:B------:R-:W-:Y:S01]  /*03e0*/  FADD R17, R8, -12583039 ;  /* 0xcb40007f08117421 */ /* 0x000fe20000000000 */
[----:B------:R-:W-:Y:S01]  /*03f0*/  FFMA R12, R12, 1.925963033500011079e-08, R7 ;  /* 0x32a570600c0c7823 */ /* 0x000fe20000000007 */
[----:B------:R-:W-:Y:S01]  /*0400*/  FFMA R15, R26, 1.4426950216293334961, -R15 ;  /* 0x3fb8aa3b1a0f7823 */ /* 0x000fe2000000080f */
[-C--:B------:R-:W-:Y:S01]  /*0410*/  FFMA.RM R7, R21, R16.reuse, 12582913 ;  /* 0x4b40000115077423 */ /* 0x080fe20000004010 */
[----:B------:R-:W-:Y:S01]  /*0420*/  FFMA R21, R20, 1.4426950216293334961, -R17 ;  /* 0x3fb8aa3b14157823 */ /* 0x000fe20000000811 */
[-C--:B------:R-:W-:Y:S01]  /*0430*/  FFMA.SAT R25, R22, R19.reuse, 0.5 ;  /* 0x3f00000016197423 */ /* 0x080fe20000002013 */
[----:B------:R-:W-:Y:S01]  /*0440*/  FFMA R17, R26, 1.925963033500011079e-08, R15 ;  /* 0x32a570601a117823 */ /* 0x000fe2000000000f */
[----:B------:R-:W-:Y:S01]  /*0450*/  FADD R23, R7, -12583039 ;  /* 0xcb40007f07177421 */ /* 0x000fe20000000000 */
[-C--:B------:R-:W-:Y:S01]  /*0460*/  FFMA.SAT R15, R24, R19.reuse, 0.5 ;  /* 0x3f000000180f7423 */ /* 0x080fe20000002013 */
[----:B------:R-:W-:Y:S01]  /*0470*/  FFMA R20, R20, 1.925963033500011079e-08, R21 ;  /* 0x32a5706014147823 */ /* 0x000fe20000000015 */
[----:B------:R-:W0:Y:S01]  /*0480*/  MUFU.EX2 R12, R12 ;  /* 0x0000000c000c7308 */ /* 0x000e220000000800 */
[----:B------:R-:W-:Y:S01]  /*0490*/  FFMA R21, R18, 1.4426950216293334961, -R23 ;  /* 0x3fb8aa3b12157823 */ /* 0x000fe20000000817 */
[-C--:B------:R-:W-:Y:S01]  /*04a0*/  FFMA.RM R15, R15, R16.reuse, 12582913 ;  /* 0x4b4000010f0f7423 */ /* 0x080fe20000004010 */
[----:B------:R-:W-:Y:S01]  /*04b0*/  FFMA.SAT R27, R9, R19, 0.5 ;  /* 0x3f000000091b7423 */ /* 0x000fe20000002013 */
[----:B------:R-:W-:Y:S01]  /*04c0*/  SHF.L.U32 R26, R14, 0x17, RZ ;  /* 0x000000170e1a7819 */ /* 0x000fe200000006ff */
[----:B------:R-:W-:Y:S01]  /*04d0*/  FFMA R21, R18, 1.925963033500011079e-08, R21 ;  /* 0x32a5706012157823 */ /* 0x000fe20000000015 */
[----:B------:R-:W-:Y:S01]  /*04e0*/  FADD R23, R15, -12583039 ;  /* 0xcb40007f0f177421 */ /* 0x000fe20000000000 */
[----:B------:R-:W-:Y:S01]  /*04f0*/  FFMA.RM R18, R25, R16, 12582913 ;  /* 0x4b40000119127423 */ /* 0x000fe20000004010 */
[----:B------:R-:W1:Y:S01]  /*0500*/  MUFU.EX2 R17, R17 ;  /* 0x0000001100117308 */ /* 0x000e620000000800 */
[----:B------:R-:W-:Y:S01]  /*0510*/  SHF.L.U32 R13, R13, 0x17, RZ ;  /* 0x000000170d0d7819 */ /* 0x000fe200000006ff */
[----:B------:R-:W-:Y:S01]  /*0520*/  FFMA R23, R24, 1.4426950216293334961, -R23 ;  /* 0x3fb8aa3b18177823 */ /* 0x000fe20000000817 */
[----:B------:R-:W-:Y:S01]  /*0530*/  FADD R25, R18, -12583039 ;  /* 0xcb40007f12197421 */ /* 0x000fe20000000000 */
[----:B------:R-:W-:-:S02]  /*0540*/  SHF.L.U32 R7, R7, 0x17, RZ ;  /* 0x0000001707077819 */ /* 0x000fc400000006ff */
[----:B------:R-:W-:Y:S01]  /*0550*/  FFMA R24, R24, 1.925963033500011079e-08, R23 ;  /* 0x32a5706018187823 */ /* 0x000fe20000000017 */
[----:B------:R-:W-:Y:S01]  /*0560*/  FFMA R23, R22, 1.4426950216293334961, -R25 ;  /* 0x3fb8aa3b16177823 */ /* 0x000fe20000000819 */
[----:B------:R-:W-:Y:S01]  /*0570*/  FFMA.SAT R25, R10, R19, 0.5 ;  /* 0x3f0000000a197423 */ /* 0x000fe20000002013 */
[----:B------:R-:W2:Y:S01]  /*0580*/  MUFU.EX2 R20, R20 ;  /* 0x0000001400147308 */ /* 0x000ea20000000800 */
[----:B0-----:R-:W-:Y:S01]  /*0590*/  FFMA R12, R26, R12, R11 ;  /* 0x0000000c1a0c7223 */ /* 0x001fe2000000000b */
[----:B------:R-:W-:Y:S01]  /*05a0*/  FFMA R23, R22, 1.925963033500011079e-08, R23 ;  /* 0x32a5706016177823 */ /* 0x000fe20000000017 */
[-C--:B------:R-:W-:Y:S01]  /*05b0*/  FFMA.RM R19, R25, R16.reuse, 12582913 ;  /* 0x4b40000119137423 */ /* 0x080fe20000004010 */
[----:B------:R-:W-:Y:S01]  /*05c0*/  FFMA.RM R16, R27, R16, 12582913 ;  /* 0x4b4000011b107423 */ /* 0x000fe20000004010 */
[----:B------:R-:W-:Y:S02]  /*05d0*/  SHF.L.U32 R18, R18, 0x17, RZ ;  /* 0x0000001712127819 */ /* 0x000fe400000006ff */
[----:B------:R-:W-:Y:S01]  /*05e0*/  FADD R25, R19, -12583039 ;  /* 0xcb40007f13197421 */ /* 0x000fe20000000000 */
[----:B------:R-:W0:Y:S01]  /*05f0*/  MUFU.EX2 R21, R21 ;  /* 0x0000001500157308 */ /* 0x000e220000000800 */
[----:B------:R-:W-:Y:S01]  /*0600*/  FADD R26, R16, -12583039 ;  /* 0xcb40007f101a7421 */ /* 0x000fe20000000000 */
[----:B-1----:R-:W-:Y:S01]  /*0610*/  FFMA R13, R13, R17, R12 ;  /* 0x000000110d0d7223 */ /* 0x002fe2000000000c */
[----:B------:R-:W-:Y:S01]  /*0620*/  FFMA R25, R10, 1.4426950216293334961, -R25 ;  /* 0x3fb8aa3b0a197823 */ /* 0x000fe20000000819 */
[----:B------:R-:W-:Y:S01]  /*0630*/  SHF.L.U32 R12, R15, 0x17, RZ ;  /* 0x000000170f0c7819 */ /* 0x000fe200000006ff */
[C---:B------:R-:W-:Y:S01]  /*0640*/  FFMA R26, R9.reuse, 1.4426950216293334961, -R26 ;  /* 0x3fb8aa3b091a7823 */ /* 0x040fe2000000081a */
[----:B------:R-:W-:Y:S01]  /*0650*/  SHF.L.U32 R16, R16, 0x17, RZ ;  /* 0x0000001710107819 */ /* 0x000fe200000006ff */
[----:B------:R-:W-:Y:S01]  /*0660*/  FFMA R25, R10, 1.925963033500011079e-08, R25 ;  /* 0x32a570600a197823 */ /* 0x000fe20000000019 */
[----:B------:R-:W1:Y:S01]  /*0670*/  MUFU.EX2 R22, R24 ;  /* 0x0000001800167308 */ /* 0x000e620000000800 */
[----:B------:R-:W-:Y:S01]  /*0680*/  SHF.L.U32 R10, R8, 0x17, RZ ;  /* 0x00000017080a7819 */ /* 0x000fe200000006ff */
[----:B------:R-:W-:-:S04]  /*0690*/  FFMA R26, R9, 1.925963033500011079e-08, R26 ;  /* 0x32a57060091a7823 */ /* 0x000fc8000000001a */
[----:B--2---:R-:W-:Y:S02]  /*06a0*/  FFMA R10, R10, R20, R13 ;  /* 0x000000140a0a7223 */ /* 0x004fe4000000000d */
[----:B------:R-:W2:Y:S02]  /*06b0*/  MUFU.EX2 R14, R23 ;  /* 0x00000017000e7308 */ /* 0x000ea40000000800 */
[----:B0-----:R-:W-:Y:S01]  /*06c0*/  FFMA R7, R7, R21, R10 ;  /* 0x0000001507077223 */ /* 0x001fe2000000000a */
[----:B------:R-:W-:-:S05]  /*06d0*/  SHF.L.U32 R10, R19, 0x17, RZ ;  /* 0x00000017130a7819 */ /* 0x000fca00000006ff */
[----:B------:R-:W0:Y:S01]  /*06e0*/  MUFU.EX2 R8, R25 ;  /* 0x0000001900087308 */ /* 0x000e220000000800 */
[----:B-1----:R-:W-:-:S07]  /*06f0*/  FFMA R7, R12, R22, R7 ;  /* 0x000000160c077223 */ /* 0x002fce0000000007 */
[----:B------:R-:W1:Y:S01]  /*0700*/  MUFU.EX2 R26, R26 ;  /* 0x0000001a001a7308 */ /* 0x000e620000000800 */
[----:B--2---:R-:W-:-:S04]  /*0710*/  FFMA R7, R18, R14, R7 ;  /* 0x0000000e12077223 */ /* 0x004fc80000000007 */
[----:B0-----:R-:W-:-:S04]  /*0720*/  FFMA R7, R10, R8, R7 ;  /* 0x000000080a077223 */ /* 0x001fc80000000007 */
[----:B-1----:R-:W-:Y:S01]  /*0730*/  FFMA R11, R16, R26, R7 ;  /* 0x0000001a100b7223 */ /* 0x002fe20000000007 */
[----:B------:R-:W-:Y:S06]  /*0740*/  BRA.U UP1, `(.L_x_29) ;  /* 0xfffffff901c47547 */ /* 0x000fec000b83ffff */
.L_x_28:
[----:B------:R-:W-:Y:S05]  /*0750*/  BRA.U !UP0, `(.L_x_27) ;  /* 0x0000000508907547 */ /* 0x000fea000b800000 */
[----:B------:R-:W-:Y:S02]  /*0760*/  UISETP.GE.U32.AND UP0, UPT, UR5, 0x4, UPT ;  /* 0x000000040500788c */ /* 0x000fe4000bf06070 */
[----:B------:R-:W-:-:S04]  /*0770*/  ULOP3.LUT UR6, UR7, 0x3, URZ, 0xc0, !UPT ;  /* 0x0000000307067892 */ /* 0x000fc8000f8ec0ff */
[----:B------:R-:W-:-:S03]  /*0780*/  UISETP.NE.AND UP1, UPT, UR6, URZ, UPT ;  /* 0x000000ff0600728c */ /* 0x000fc6000bf25270 */
[----:B------:R-:W-:Y:S08]  /*0790*/  BRA.U !UP0, `(.L_x_30) ;  /* 0x0000000108bc7547 */ /* 0x000ff0000b800000 */
[----:B------:R-:W0:Y:S01]  /*07a0*/  LDC.64 R8, c[0x0][0x380] ;  /* 0x0000e000ff087b82 */ /* 0x000e220000000a00 */
[----:B------:R-:W1:Y:S01]  /*07b0*/  LDCU.64 UR10, c[0x0][0x380] ;  /* 0x00007000ff0a77ac */ /* 0x000e620008000a00 */
[C---:B------:R-:W-:Y:S02]  /*07c0*/  IADD3 R3, PT, PT, R6.reuse, UR4, RZ ;  /* 0x0000000406037c10 */ /* 0x040fe4000fffe0ff */
[----:B------:R-:W-:-:S03]  /*07d0*/  IADD3 R2, P0, PT, R6, UR4, RZ ;  /* 0x0000000406027c10 */ /* 0x000fc6000ff1e0ff */
[----:B0-----:R-:W-:Y:S01]  /*07e0*/  IMAD.WIDE.U32 R8, R3, 0x4, R8 ;  /* 0x0000000403087825 */ /* 0x001fe200078e0008 */
[----:B------:R-:W-:Y:S02]  /*07f0*/  IADD3.X R3, PT, PT, RZ, RZ, RZ, P0, !PT ;  /* 0x000000ffff037210 */ /* 0x000fe400007fe4ff */
[----:B-1----:R-:W-:-:S03]  /*0800*/  LEA R12, P0, R2, UR10, 0x2 ;  /* 0x0000000a020c7c11 */ /* 0x002fc6000f8010ff */
[----:B------:R-:W2:Y:S01]  /*0810*/  LDG.E R9, desc[UR8][R8.64] ;  /* 0x0000000808097981 */ /* 0x000ea2000c1e1900 */
[----:B------:R-:W-:-:S05]  /*0820*/  LEA.HI.X R13, R2, UR11, R3, 0x2, P0 ;  /* 0x0000000b020d7c11 */ /* 0x000fca00080f1403 */
[----:B------:R-:W3:Y:S04]  /*0830*/  LDG.E R14, desc[UR8][R12.64+0x4] ;  /* 0x000004080c0e7981 */ /* 0x000ee8000c1e1900 */
[----:B------:R-:W4:Y:S04]  /*0840*/  LDG.E R3, desc[UR8][R12.64+0x8] ;  /* 0x000008080c037981 */ /* 0x000f28000c1e1900 */
[----:B------:R0:W5:Y:S01]  /*0850*/  LDG.E R2, desc[UR8][R12.64+0xc] ;  /* 0x00000c080c027981 */ /* 0x000162000c1e1900 */
[----:B------:R-:W-:Y:S01]  /*0860*/  HFMA2 R16, -RZ, RZ, 0.96630859375, -0.0022525787353515625 ;  /* 0x3bbb989dff107431 */ /* 0x000fe200000001ff */
[----:B------:R-:W-:Y:S01]  /*0870*/  MOV R18, 0x437c0000 ;  /* 0x437c000000127802 */ /* 0x000fe20000000f00 */
[----:B------:R-:W-:-:S03]  /*0880*/  UIADD3 UR4, UPT, UPT, UR4, 0x4, URZ ;  /* 0x0000000404047890 */ /* 0x000fc6000fffe0ff */
[----:B--2---:R-:W-:-:S04]  /*0890*/  FFMA.SAT R7, R9, R16, 0.5 ;  /* 0x3f00000009077423 */ /* 0x004fc80000002010 */
[----:B------:R-:W-:Y:S01]  /*08a0*/  FFMA.RM R7, R7, R18, 12582913 ;  /* 0x4b40000107077423 */ /* 0x000fe20000004012 */
[----:B---3--:R-:W-:-:S03]  /*08b0*/  FFMA.SAT R15, R14, R16, 0.5 ;  /* 0x3f0000000e0f7423 */ /* 0x008fc60000002010 */
[----:B------:R-:W-:Y:S01]  /*08c0*/  FADD R10, R7, -12583039 ;  /* 0xcb40007f070a7421 */ /* 0x000fe20000000000 */
[----:B------:R-:W-:Y:S01]  /*08d0*/  FFMA.RM R8, R15, R18, 12582913 ;  /* 0x4b4000010f087423 */ /* 0x000fe20000004012 */
[----:B----4-:R-:W-:Y:S02]  /*08e0*/  FFMA.SAT R15, R3, R16, 0.5 ;  /* 0x3f000000030f7423 */ /* 0x010fe40000002010 */
[----:B------:R-:W-:Y:S01]  /*08f0*/  FFMA R10, R9, 1.4426950216293334961, -R10 ;  /* 0x3fb8aa3b090a7823 */ /* 0x000fe2000000080a */
[----:B0-----:R-:W-:-:S03]  /*0900*/  FADD R13, R8, -12583039 ;  /* 0xcb40007f080d7421 */ /* 0x001fc60000000000 */
[----:B------:R-:W-:Y:S01]  /*0910*/  FFMA R10, R9, 1.925963033500011079e-08, R10 ;  /* 0x32a57060090a7823 */ /* 0x000fe2000000000a */
[----:B------:R-:W-:Y:S01]  /*0920*/  FFMA.RM R9, R15, R18, 12582913 ;  /* 0x4b4000010f097423 */ /* 0x000fe20000004012 */
[----:B-----5:R-:W-:Y:S01]  /*0930*/  FFMA.SAT R15, R2, R16, 0.5 ;  /* 0x3f000000020f7423 */ /* 0x020fe20000002010 */
[C---:B------:R-:W-:Y:S02]  /*0940*/  FFMA R13, R14.reuse, 1.4426950216293334961, -R13 ;  /* 0x3fb8aa3b0e0d7823 */ /* 0x040fe4000000080d */
[----:B------:R-:W-:Y:S01]  /*0950*/  FADD R12, R9, -12583039 ;  /* 0xcb40007f090c7421 */ /* 0x000fe20000000000 */
[----:B------:R-:W-:Y:S01]  /*0960*/  FFMA.RM R15, R15, R18, 12582913 ;  /* 0x4b4000010f0f7423 */ /* 0x000fe20000004012 */
[----:B------:R-:W-:Y:S01]  /*0970*/  FFMA R13, R14, 1.925963033500011079e-08, R13 ;  /* 0x32a570600e0d7823 */ /* 0x000fe2000000000d */
[----:B------:R-:W0:Y:S01]  /*0980*/  MUFU.EX2 R10, R10 ;  /* 0x0000000a000a7308 */ /* 0x000e220000000800 */
[----:B------:R-:W-:Y:S01]  /*0990*/  FFMA R12, R3, 1.4426950216293334961, -R12 ;  /* 0x3fb8aa3b030c7823 */ /* 0x000fe2000000080c */
[----:B------:R-:W-:Y:S01]  /*09a0*/  FADD R17, R15, -12583039 ;  /* 0xcb40007f0f117421 */ /* 0x000fe20000000000 */
[----:B------:R-:W-:-:S02]  /*09b0*/  SHF.L.U32 R9, R9, 0x17, RZ ;  /* 0x0000001709097819 */ /* 0x000fc400000006ff */
[----:B------:R-:W-:Y:S01]  /*09c0*/  FFMA R12, R3, 1.925963033500011079e-08, R12 ;  /* 0x32a57060030c7823 */ /* 0x000fe2000000000c */
[----:B------:R-:W-:Y:S01]  /*09d0*/  FFMA R17, R2, 1.4426950216293334961, -R17 ;  /* 0x3fb8aa3b02117823 */ /* 0x000fe20000000811 */
[----:B------:R-:W-:Y:S01]  /*09e0*/  SHF.L.U32 R3, R8, 0x17, RZ ;  /* 0x0000001708037819 */ /* 0x000fe200000006ff */
[----:B------:R-:W1:Y:S02]  /*09f0*/  MUFU.EX2 R13, R13 ;  /* 0x0000000d000d7308 */ /* 0x000e640000000800 */
[----:B------:R-:W-:Y:S01]  /*0a00*/  FFMA R17, R2, 1.925963033500011079e-08, R17 ;  /* 0x32a5706002117823 */ /* 0x000fe20000000011 */
[----:B------:R-:W-:-:S05]  /*0a10*/  SHF.L.U32 R2, R7, 0x17, RZ ;  /* 0x0000001707027819 */ /* 0x000fca00000006ff */
[----:B------:R-:W2:Y:S01]  /*0a20*/  MUFU.EX2 R12, R12 ;  /* 0x0000000c000c7308 */ /* 0x000ea20000000800 */
[----:B0-----:R-:W-:Y:S01]  /*0a30*/  FFMA R2, R2, R10, R11 ;  /* 0x0000000a02027223 */ /* 0x001fe2000000000b */
[----:B------:R-:W-:-:S06]  /*0a40*/  SHF.L.U32 R11, R15, 0x17, RZ ;  /* 0x000000170f0b7819 */ /* 0x000fcc00000006ff */
[----:B------:R-:W0:Y:S01]  /*0a50*/  MUFU.EX2 R17, R17 ;  /* 0x0000001100117308 */ /* 0x000e220000000800 */
[----:B-1----:R-:W-:-:S04]  /*0a60*/  FFMA R2, R3, R13, R2 ;  /* 0x0000000d03027223 */ /* 0x002fc80000000002 */
[----:B--2---:R-:W-:-:S04]  /*0a70*/  FFMA R2, R9, R12, R2 ;  /* 0x0000000c09027223 */ /* 0x004fc80000000002 */
[----:B0-----:R-:W-:-:S07]  /*0a80*/  FFMA R11, R11, R17, R2 ;  /* 0x000000110b0b7223 */ /* 0x001fce0000000002 */
.L_x_30:
[----:B------:R-:W-:Y:S05]  /*0a90*/  BRA.U !UP1, `(.L_x_27) ;  /* 0x0000000109c07547 */ /* 0x000fea000b800000 */
[----:B------:R-:W-:Y:S02]  /*0aa0*/  UISETP.NE.AND UP0, UPT, UR6, 0x1, UPT ;  /* 0x000000010600788c */ /* 0x000fe4000bf05270 */
[----:B------:R-:W-:-:S04]  /*0ab0*/  ULOP3.LUT UR5, UR7, 0x1, URZ, 0xc0, !UPT ;  /* 0x0000000107057892 */ /* 0x000fc8000f8ec0ff */
[----:B------:R-:W-:-:S03]  /*0ac0*/  UISETP.NE.U32.AND UP1, UPT, UR5, 0x1, UPT ;  /* 0x000000010500788c */ /* 0x000fc6000bf25070 */
[----:B------:R-:W-:Y:S08]  /*0ad0*/  BRA.U !UP0, `(.L_x_31) ;  /* 0x0000000108747547 */ /* 0x000ff0000b800000 */
[----:B------:R-:W0:Y:S01]  /*0ae0*/  LDC.64 R2, c[0x0][0x380] ;  /* 0x0000e000ff027b82 */ /* 0x000e220000000a00 */
[----:B------:R-:W1:Y:S01]  /*0af0*/  LDCU.64 UR10, c[0x0][0x380] ;  /* 0x00007000ff0a77ac */ /* 0x000e620008000a00 */
[C---:B------:R-:W-:Y:S02]  /*0b00*/  IADD3 R7, PT, PT, R6.reuse, UR4, RZ ;  /* 0x0000000406077c10 */ /* 0x040fe4000fffe0ff */
[----:B------:R-:W-:-:S04]  /*0b10*/  IADD3 R9, P0, PT, R6, UR4, RZ ;  /* 0x0000000406097c10 */ /* 0x000fc8000ff1e0ff */
[----:B------:R-:W-:Y:S02]  /*0b20*/  IADD3.X R10, PT, PT, RZ, RZ, RZ, P0, !PT ;  /* 0x000000ffff0a7210 */ /* 0x000fe400007fe4ff */
[----:B-1----:R-:W-:Y:S01]  /*0b30*/  LEA R8, P0, R9, UR10, 0x2 ;  /* 0x0000000a09087c11 */ /* 0x002fe2000f8010ff */
[----:B0-----:R-:W-:-:S03]  /*0b40*/  IMAD.WIDE.U32 R2, R7, 0x4, R2 ;  /* 0x0000000407027825 */ /* 0x001fc600078e0002 */
[----:B------:R-:W-:-:S03]  /*0b50*/  LEA.HI.X R9, R9, UR11, R10, 0x2, P0 ;  /* 0x0000000b09097c11 */ /* 0x000fc600080f140a */
[----:B------:R-:W2:Y:S04]  /*0b60*/  LDG.E R2, desc[UR8][R2.64] ;  /* 0x0000000802027981 */ /* 0x000ea8000c1e1900 */
[----:B------:R-:W3:Y:S01]  /*0b70*/  LDG.E R8, desc[UR8][R8.64+0x4] ;  /* 0x0000040808087981 */ /* 0x000ee2000c1e1900 */
        /* <DEDUP_REMOVED lines=8> */
[----:B------:R-:W-:Y:S02]  /*0c00*/  SHF.L.U32 R10, R10, 0x17, RZ ;  /* 0x000000170a0a7819 */ /* 0x000fe400000006ff */
[----:B------:R-:W-:Y:S01]  /*0c10*/  FFMA R15, R2, 1.4426950216293334961, -R15 ;  /* 0x3fb8aa3b020f7823 */ /* 0x000fe2000000080f */
[C---:B------:R-:W-:Y:S01]  /*0c20*/  FADD R3, R12.reuse, -12583039 ;  /* 0xcb40007f0c037421 */ /* 0x040fe20000000000 */
[----:B------:R-:W-:Y:S02]  /*0c30*/  SHF.L.U32 R7, R12, 0x17, RZ ;  /* 0x000000170c077819 */ /* 0x000fe400000006ff */
[----:B------:R-:W-:Y:S01]  /*0c40*/  FFMA R15, R2, 1.925963033500011079e-08, R15 ;  /* 0x32a57060020f7823 */ /* 0x000fe2000000000f */
[----:B------:R-:W-:-:S04]  /*0c50*/  FFMA R3, R8, 1.4426950216293334961, -R3 ;  /* 0x3fb8aa3b08037823 */ /* 0x000fc80000000803 */
[----:B------:R-:W-:Y:S01]  /*0c60*/  FFMA R3, R8, 1.925963033500011079e-08, R3 ;  /* 0x32a5706008037823 */ /* 0x000fe20000000003 */
[----:B------:R-:W0:Y:S08]  /*0c70*/  MUFU.EX2 R15, R15 ;  /* 0x0000000f000f7308 */ /* 0x000e300000000800 */
[----:B------:R-:W1:Y:S01]  /*0c80*/  MUFU.EX2 R3, R3 ;  /* 0x0000000300037308 */ /* 0x000e620000000800 */
[----:B0-----:R-:W-:-:S04]  /*0c90*/  FFMA R10, R10, R15, R11 ;  /* 0x0000000f0a0a7223 */ /* 0x001fc8000000000b */
[----:B-1----:R-:W-:-:S07]  /*0ca0*/  FFMA R11, R7, R3, R10 ;  /* 0x00000003070b7223 */ /* 0x002fce000000000a */
.L_x_31:
[----:B------:R-:W-:Y:S05]  /*0cb0*/  BRA.U UP1, `(.L_x_27) ;  /* 0x0000000101387547 */ /* 0x000fea000b800000 */
[----:B------:R-:W0:Y:S01]  /*0cc0*/  LDC.64 R2, c[0x0][0x380] ;  /* 0x0000e000ff027b82 */ /* 0x000e220000000a00 */
[----:B------:R-:W-:-:S05]  /*0cd0*/  IADD3 R7, PT, PT, R6, UR4, RZ ;  /* 0x0000000406077c10 */ /* 0x000fca000fffe0ff */
[----:B0-----:R-:W-:-:S06]  /*0ce0*/  IMAD.WIDE.U32 R2, R7, 0x4, R2 ;  /* 0x0000000407027825 */ /* 0x001fcc00078e0002 */
[----:B------:R-:W2:Y:S01]  /*0cf0*/  LDG.E R2, desc[UR8][R2.64] ;  /* 0x0000000802027981 */ /* 0x000ea2000c1e1900 */
[----:B------:R-:W-:Y:S01]  /*0d00*/  HFMA2 R7, -RZ, RZ, 0.96630859375, -0.0022525787353515625 ;  /* 0x3bbb989dff077431 */ /* 0x000fe200000001ff */
[----:B------:R-:W-:-:S04]  /*0d10*/  MOV R9, 0x437c0000 ;  /* 0x437c000000097802 */ /* 0x000fc80000000f00 */
[----:B--2---:R-:W-:-:S04]  /*0d20*/  FFMA.SAT R6, R2, R7, 0.5 ;  /* 0x3f00000002067423 */ /* 0x004fc80000002007 */
[----:B------:R-:W-:-:S04]  /*0d30*/  FFMA.RM R6, R6, R9, 12582913 ;  /* 0x4b40000106067423 */ /* 0x000fc80000004009 */
[C---:B------:R-:W-:Y:S01]  /*0d40*/  FADD R7, R6.reuse, -12583039 ;  /* 0xcb40007f06077421 */ /* 0x040fe20000000000 */
[----:B------:R-:W-:-:S03]  /*0d50*/  SHF.L.U32 R6, R6, 0x17, RZ ;  /* 0x0000001706067819 */ /* 0x000fc600000006ff */
[----:B------:R-:W-:-:S04]  /*0d60*/  FFMA R7, R2, 1.4426950216293334961, -R7 ;  /* 0x3fb8aa3b02077823 */ /* 0x000fc80000000807 */
[----:B------:R-:W-:-:S06]  /*0d70*/  FFMA R7, R2, 1.925963033500011079e-08, R7 ;  /* 0x32a5706002077823 */ /* 0x000fcc0000000007 */
[----:B------:R-:W0:Y:S02]  /*0d80*/  MUFU.EX2 R7, R7 ;  /* 0x0000000700077308 */ /* 0x000e240000000800 */
[----:B0-----:R-:W-:-:S07]  /*0d90*/  FFMA R11, R6, R7, R11 ;  /* 0x00000007060b7223 */ /* 0x001fce000000000b */
.L_x_27:
[----:B------:R0:W-:Y:S02]  /*0da0*/  STS [R4], R11 ;  /* 0x0000000b04007388 */ /* 0x0001e40000000800 */
.L_x_26:
[----:B------:R-:W-:Y:S05]  /*0db0*/  BSYNC.RECONVERGENT B0 ;  /* 0x0000000000007941 */ /* 0x000fea0003800200 */
.L_x_25:
[----:B------:R-:W1:Y:S01]  /*0dc0*/  LDC.64 R2, c[0x0][0x380] ;  /* 0x0000e000ff027b82 */ /* 0x000e620000000a00 */
[----:B------:R-:W-:-:S04]  /*0dd0*/  IMAD R5, R5, UR7, R0 ;  /* 0x0000000705057c24 */ /* 0x000fc8000f8e0200 */
[----:B-1----:R-:W-:-:S03]  /*0de0*/  IMAD.WIDE R2, R5, 0x4, R2 ;  /* 0x0000000405027825 */ /* 0x002fc600078e0202 */
[----:B------:R-:W-:Y:S06]  /*0df0*/  BAR.SYNC.DEFER_BLOCKING 0x0 ;  /* 0x0000000000007b1d */ /* 0x000fec0000010000 */
[----:B------:R1:W2:Y:S01]  /*0e00*/  LDG.E R2, desc[UR8][R2.64] ;  /* 0x0000000802027981 */ /* 0x0002a2000c1e1900 */
[----:B------:R-:W-:Y:S01]  /*0e10*/  HFMA2 R7, -RZ, RZ, 0.96630859375, -0.0022525787353515625 ;  /* 0x3bbb989dff077431 */ /* 0x000fe200000001ff */
[----:B------:R-:W-:Y:S01]  /*0e20*/  MOV R9, 0x437c0000 ;  /* 0x437c000000097802 */ /* 0x000fe20000000f00 */
[----:B------:R-:W-:Y:S01]  /*0e30*/  BSSY.RECONVERGENT B0, `(.L_x_32) ;  /* 0x0000015000007945 */ /* 0x000fe20003800200 */
[----:B-1----:R-:W1:Y:S02]  /*0e40*/  LDS R3, [R4] ;  /* 0x0000000004037984 */ /* 0x002e640000000800 */
[----:B-1----:R-:W1:Y:S01]  /*0e50*/  MUFU.RCP R6, R3 ;  /* 0x0000000300067308 */ /* 0x002e620000001000 */
[----:B--2---:R-:W-:-:S04]  /*0e60*/  FFMA.SAT R0, R2, R7, 0.5 ;  /* 0x3f00000002007423 */ /* 0x004fc80000002007 */
[----:B------:R-:W-:Y:S01]  /*0e70*/  FFMA.RM R0, R0, R9, 12582913 ;  /* 0x4b40000100007423 */ /* 0x000fe20000004009 */
[----:B-1----:R-:W-:-:S03]  /*0e80*/  FFMA R9, -R3, R6, 1 ;  /* 0x3f80000003097423 */ /* 0x002fc60000000106 */
[C---:B------:R-:W-:Y:S01]  /*0e90*/  FADD R7, R0.reuse, -12583039 ;  /* 0xcb40007f00077421 */ /* 0x040fe20000000000 */
[----:B------:R-:W-:Y:S01]  /*0ea0*/  SHF.L.U32 R0, R0, 0x17, RZ ;  /* 0x0000001700007819 */ /* 0x000fe200000006ff */
[----:B------:R-:W-:Y:S02]  /*0eb0*/  FFMA R9, R6, R9, R6 ;  /* 0x0000000906097223 */ /* 0x000fe40000000006 */
[----:B------:R-:W-:-:S04]  /*0ec0*/  FFMA R7, R2, 1.4426950216293334961, -R7 ;  /* 0x3fb8aa3b02077823 */ /* 0x000fc80000000807 */
[----:B------:R-:W-:-:S06]  /*0ed0*/  FFMA R7, R2, 1.925963033500011079e-08, R7 ;  /* 0x32a5706002077823 */ /* 0x000fcc0000000007 */
[----:B------:R-:W1:Y:S02]  /*0ee0*/  MUFU.EX2 R7, R7 ;  /* 0x0000000700077308 */ /* 0x000e640000000800 */
[----:B-1----:R-:W-:-:S06]  /*0ef0*/  FMUL R0, R0, R7 ;  /* 0x0000000700007220 */ /* 0x002fcc0000400000 */
[----:B------:R-:W1:Y:S01]  /*0f00*/  FCHK P0, R0, R3 ;  /* 0x0000000300007302 */ /* 0x000e620000000000 */
[----:B------:R-:W-:-:S04]  /*0f10*/  FFMA R2, R0, R9, RZ ;  /* 0x0000000900027223 */ /* 0x000fc800000000ff */
[----:B0-----:R-:W-:-:S04]  /*0f20*/  FFMA R4, -R3, R2, R0 ;  /* 0x0000000203047223 */ /* 0x001fc80000000100 */
[----:B------:R-:W-:Y:S01]  /*0f30*/  FFMA R9, R9, R4, R2 ;  /* 0x0000000409097223 */ /* 0x000fe20000000002 */
[----:B-1----:R-:W-:Y:S06]  /*0f40*/  @!P0 BRA `(.L_x_33) ;  /* 0x00000000000c8947 */ /* 0x002fec0003800000 */
[----:B------:R-:W-:-:S07]  /*0f50*/  MOV R2, 0xf70 ;  /* 0x00000f7000027802 */ /* 0x000fce0000000f00 */
[----:B------:R-:W-:Y:S05]  /*0f60*/  CALL.REL.NOINC `($__internal_1_$__cuda_sm3x_div_rn_noftz_f32_slowpath) ;  /* 0x0000000000187944 */ /* 0x000fea0003c00000 */
[----:B------:R-:W-:-:S07]  /*0f70*/  MOV R9, R0 ;  /* 0x0000000000097202 */ /* 0x000fce0000000f00 */
.L_x_33:
[----:B------:R-:W-:Y:S05]  /*0f80*/  BSYNC.RECONVERGENT B0 ;  /* 0x0000000000007941 */ /* 0x000fea0003800200 */
.L_x_32:
[----:B------:R-:W0:Y:S02]  /*0f90*/  LDC.64 R2, c[0x0][0x388] ;  /* 0x0000e200ff027b82 */ /* 0x000e240000000a00 */
[----:B0-----:R-:W-:-:S05]  /*0fa0*/  IMAD.WIDE R2, R5, 0x4, R2 ;  /* 0x0000000405027825 */ /* 0x001fca00078e0202 */
[----:B------:R-:W-:Y:S01]  /*0fb0*/  STG.E desc[UR8][R2.64], R9 ;  /* 0x0000000902007986 */ /* 0x000fe2000c101908 */
[----:B------:R-:W-:Y:S05]  /*0fc0*/  EXIT ;  /* 0x000000000000794d */ /* 0x000fea0003800000 */
        .weak           $__internal_1_$__cuda_sm3x_div_rn_noftz_f32_slowpath
        .type           $__internal_1_$__cuda_sm3x_div_rn_noftz_f32_slowpath,@function
        .size           $__internal_1_$__cuda_sm3x_div_rn_noftz_f32_slowpath,(.L_x_60 - $__internal_1_$__cuda_sm3x_div_rn_noftz_f32_slowpath)
$__internal_1_$__cuda_sm3x_div_rn_noftz_f32_slowpath:
[----:B------:R-:W-:Y:S01]  /*0fd0*/  SHF.R.U32.HI R6, RZ, 0x17, R3 ;  /* 0x00000017ff067819 */ /* 0x000fe20000011603 */
[----:B------:R-:W-:Y:S01]  /*0fe0*/  BSSY.RECONVERGENT B1, `(.L_x_34) ;  /* 0x0000064000017945 */ /* 0x000fe20003800200 */
[----:B------:R-:W-:Y:S02]  /*0ff0*/  SHF.R.U32.HI R4, RZ, 0x17, R0 ;  /* 0x00000017ff047819 */ /* 0x000fe40000011600 */
[----:B------:R-:W-:Y:S02]  /*1000*/  LOP3.LUT R6, R6, 0xff, RZ, 0xc0, !PT ;  /* 0x000000ff06067812 */ /* 0x000fe400078ec0ff */
[----:B------:R-:W-:Y:S02]  /*1010*/  LOP3.LUT R4, R4, 0xff, RZ, 0xc0, !PT ;  /* 0x000000ff04047812 */ /* 0x000fe400078ec0ff */
[----:B------:R-:W-:Y:S02]  /*1020*/  IADD3 R11, PT, PT, R6, -0x1, RZ ;  /* 0xffffffff060b7810 */ /* 0x000fe40007ffe0ff */
[----:B------:R-:W-:-:S02]  /*1030*/  IADD3 R10, PT, PT, R4, -0x1, RZ ;  /* 0xffffffff040a7810 */ /* 0x000fc40007ffe0ff */
[----:B------:R-:W-:Y:S02]  /*1040*/  ISETP.GT.U32.AND P0, PT, R11, 0xfd, PT ;  /* 0x000000fd0b00780c */ /* 0x000fe40003f04070 */
[----:B------:R-:W-:Y:S02]  /*1050*/  MOV R7, R0 ;  /* 0x0000000000077202 */ /* 0x000fe40000000f00 */
[----:B------:R-:W-:Y:S02]  /*1060*/  ISETP.GT.U32.OR P0, PT, R10, 0xfd, P0 ;  /* 0x000000fd0a00780c */ /* 0x000fe40000704470 */
[----:B------:R-:W-:-:S11]  /*1070*/  MOV R8, R3 ;  /* 0x0000000300087202 */ /* 0x000fd60000000f00 */
[----:B------:R-:W-:Y:S01]  /*1080*/  @!P0 MOV R9, RZ ;  /* 0x000000ff00098202 */ /* 0x000fe20000000f00 */
[----:B------:R-:W-:Y:S06]  /*1090*/  @!P0 BRA `(.L_x_35) ;  /* 0x00000000005c8947 */ /* 0x000fec0003800000 */
[----:B------:R-:W-:Y:S02]  /*10a0*/  FSETP.GTU.FTZ.AND P0, PT, |R0|, +INF , PT ;  /* 0x7f8000000000780b */ /* 0x000fe40003f1c200 */
[----:B------:R-:W-:-:S04]  /*10b0*/  FSETP.GTU.FTZ.AND P1, PT, |R3|, +INF , PT ;  /* 0x7f8000000300780b */ /* 0x000fc80003f3c200 */
[----:B------:R-:W-:-:S13]  /*10c0*/  PLOP3.LUT P0, PT, P0, P1, PT, 0xf8, 0x8f ;  /* 0x00000000008f781c */ /* 0x000fda0000703f70 */
[----:B------:R-:W-:Y:S05]  /*10d0*/  @P0 BRA `(.L_x_36) ;  /* 0x00000004004c0947 */ /* 0x000fea0003800000 */
[----:B------:R-:W-:-:S13]  /*10e0*/  LOP3.LUT P0, RZ, R8, 0x7fffffff, R7, 0xc8, !PT ;  /* 0x7fffffff08ff7812 */ /* 0x000fda000780c807 */
[----:B------:R-:W-:Y:S05]  /*10f0*/  @!P0 BRA `(.L_x_37) ;  /* 0x00000004003c8947 */ /* 0x000fea0003800000 */
[C---:B------:R-:W-:Y:S02]  /*1100*/  FSETP.NEU.FTZ.AND P2, PT, |R0|.reuse, +INF , PT ;  /* 0x7f8000000000780b */ /* 0x040fe40003f5d200 */
[----:B------:R-:W-:Y:S02]  /*1110*/  FSETP.NEU.FTZ.AND P1, PT, |R3|, +INF , PT ;  /* 0x7f8000000300780b */ /* 0x000fe40003f3d200 */
[----:B------:R-:W-:-:S11]  /*1120*/  FSETP.NEU.FTZ.AND P0, PT, |R0|, +INF , PT ;  /* 0x7f8000000000780b */ /* 0x000fd60003f1d200 */
[----:B------:R-:W-:Y:S05]  /*1130*/  @!P1 BRA !P2, `(.L_x_37) ;  /* 0x00000004002c9947 */ /* 0x000fea0005000000 */
[----:B------:R-:W-:-:S04]  /*1140*/  LOP3.LUT P2, RZ, R7, 0x7fffffff, RZ, 0xc0, !PT ;  /* 0x7fffffff07ff7812 */ /* 0x000fc8000784c0ff */
[----:B------:R-:W-:-:S13]  /*1150*/  PLOP3.LUT P1, PT, P1, P2, PT, 0x2f, 0xf2 ;  /* 0x0000000000f2781c */ /* 0x000fda0000f24577 */
[----:B------:R-:W-:Y:S05]  /*1160*/  @P1 BRA `(.L_x_38) ;  /* 0x0000000400181947 */ /* 0x000fea0003800000 */
[----:B------:R-:W-:-:S04]  /*1170*/  LOP3.LUT P1, RZ, R8, 0x7fffffff, RZ, 0xc0, !PT ;  /* 0x7fffffff08ff7812 */ /* 0x000fc8000782c0ff */
[----:B------:R-:W-:-:S13]  /*1180*/  PLOP3.LUT P0, PT, P0, P1, PT, 0x2f, 0xf2 ;  /* 0x0000000000f2781c */ /* 0x000fda0000702577 */
[----:B------:R-:W-:Y:S05]  /*1190*/  @P0 BRA `(.L_x_39) ;  /* 0x0000000400000947 */ /* 0x000fea0003800000 */
[----:B------:R-:W-:Y:S02]  /*11a0*/  ISETP.GE.AND P0, PT, R10, RZ, PT ;  /* 0x000000ff0a00720c */ /* 0x000fe40003f06270 */
[----:B------:R-:W-:-:S11]  /*11b0*/  ISETP.GE.AND P1, PT, R11, RZ, PT ;  /* 0x000000ff0b00720c */ /* 0x000fd60003f26270 */
[----:B------:R-:W-:Y:S01]  /*11c0*/  @P0 MOV R9, RZ ;  /* 0x000000ff00090202 */ /* 0x000fe20000000f00 */
[----:B------:R-:W-:Y:S01]  /*11d0*/  @!P0 FFMA R7, R0, 1.84467440737095516160e+19, RZ ;  /* 0x5f80000000078823 */ /* 0x000fe200000000ff */
[----:B------:R-:W-:Y:S01]  /*11e0*/  @!P0 MOV R9, 0xffffffc0 ;  /* 0xffffffc000098802 */ /* 0x000fe20000000f00 */
[----:B------:R-:W-:-:S03]  /*11f0*/  @!P1 FFMA R8, R3, 1.84467440737095516160e+19, RZ ;  /* 0x5f80000003089823 */ /* 0x000fc600000000ff */
[----:B------:R-:W-:-:S07]  /*1200*/  @!P1 IADD3 R9, PT, PT, R9, 0x40, RZ ;  /* 0x0000004009099810 */ /* 0x000fce0007ffe0ff */
.L_x_35:
[----:B------:R-:W-:Y:S01]  /*1210*/  LEA R3, R6, 0xc0800000, 0x17 ;  /* 0xc080000006037811 */ /* 0x000fe200078eb8ff */
[----:B------:R-:W-:Y:S01]  /*1220*/  BSSY.RECONVERGENT B2, `(.L_x_40) ;  /* 0x0000036000027945 */ /* 0x000fe20003800200 */
[----:B------:R-:W-:Y:S02]  /*1230*/  IADD3 R4, PT, PT, R4, -0x7f, RZ ;  /* 0xffffff8104047810 */ /* 0x000fe40007ffe0ff */
[----:B------:R-:W-:-:S03]  /*1240*/  IADD3 R3, PT, PT, -R3, R8, RZ ;  /* 0x0000000803037210 */ /* 0x000fc60007ffe1ff */
[C---:B------:R-:W-:Y:S01]  /*1250*/  IMAD R0, R4.reuse, -0x800000, R7 ;  /* 0xff80000004007824 */ /* 0x040fe200078e0207 */
[----:B------:R-:W0:Y:S01]  /*1260*/  MUFU.RCP R8, R3 ;  /* 0x0000000300087308 */ /* 0x000e220000001000 */
[----:B------:R-:W-:Y:S01]  /*1270*/  FADD.FTZ R11, -R3, -RZ ;  /* 0x800000ff030b7221 */ /* 0x000fe20000010100 */
[----:B------:R-:W-:-:S04]  /*1280*/  IADD3 R4, PT, PT, R4, 0x7f, -R6 ;  /* 0x0000007f04047810 */ /* 0x000fc80007ffe806 */
[----:B------:R-:W-:Y:S01]  /*1290*/  IADD3 R4, PT, PT, R4, R9, RZ ;  /* 0x0000000904047210 */ /* 0x000fe20007ffe0ff */
[----:B0-----:R-:W-:-:S04]  /*12a0*/  FFMA R13, R8, R11, 1 ;  /* 0x3f800000080d7423 */ /* 0x001fc8000000000b */
[----:B------:R-:W-:-:S04]  /*12b0*/  FFMA R10, R8, R13, R8 ;  /* 0x0000000d080a7223 */ /* 0x000fc80000000008 */
[----:B------:R-:W-:-:S04]  /*12c0*/  FFMA R7, R0, R10, RZ ;  /* 0x0000000a00077223 */ /* 0x000fc800000000ff */
[----:B------:R-:W-:-:S04]  /*12d0*/  FFMA R8, R11, R7, R0 ;  /* 0x000000070b087223 */ /* 0x000fc80000000000 */
[----:B------:R-:W-:-:S04]  /*12e0*/  FFMA R7, R10, R8, R7 ;  /* 0x000000080a077223 */ /* 0x000fc80000000007 */
[----:B------:R-:W-:-:S04]  /*12f0*/  FFMA R8, R11, R7, R0 ;  /* 0x000000070b087223 */ /* 0x000fc80000000000 */
[----:B------:R-:W-:-:S05]  /*1300*/  FFMA R0, R10, R8, R7 ;  /* 0x000000080a007223 */ /* 0x000fca0000000007 */
[----:B------:R-:W-:-:S04]  /*1310*/  SHF.R.U32.HI R3, RZ, 0x17, R0 ;  /* 0x00000017ff037819 */ /* 0x000fc80000011600 */
[----:B------:R-:W-:-:S04]  /*1320*/  LOP3.LUT R3, R3, 0xff, RZ, 0xc0, !PT ;  /* 0x000000ff03037812 */ /* 0x000fc800078ec0ff */
[----:B------:R-:W-:-:S04]  /*1330*/  IADD3 R9, PT, PT, R3, R4, RZ ;  /* 0x0000000403097210 */ /* 0x000fc80007ffe0ff */
[----:B------:R-:W-:-:S04]  /*1340*/  IADD3 R3, PT, PT, R9, -0x1, RZ ;  /* 0xffffffff09037810 */ /* 0x000fc80007ffe0ff */
[----:B------:R-:W-:-:S13]  /*1350*/  ISETP.GE.U32.AND P0, PT, R3, 0xfe, PT ;  /* 0x000000fe0300780c */ /* 0x000fda0003f06070 */
[----:B------:R-:W-:Y:S05]  /*1360*/  @!P0 BRA `(.L_x_41) ;  /* 0x0000000000808947 */ /* 0x000fea0003800000 */
[----:B------:R-:W-:-:S13]  /*1370*/  ISETP.GT.AND P0, PT, R9, 0xfe, PT ;  /* 0x000000fe0900780c */ /* 0x000fda0003f04270 */
[----:B------:R-:W-:Y:S05]  /*1380*/  @P0 BRA `(.L_x_42) ;  /* 0x00000000006c0947 */ /* 0x000fea0003800000 */
[----:B------:R-:W-:-:S13]  /*1390*/  ISETP.GE.AND P0, PT, R9, 0x1, PT ;  /* 0x000000010900780c */ /* 0x000fda0003f06270 */
[----:B------:R-:W-:Y:S05]  /*13a0*/  @P0 BRA `(.L_x_43) ;  /* 0x0000000000740947 */ /* 0x000fea0003800000 */
[----:B------:R-:W-:Y:S02]  /*13b0*/  ISETP.GE.AND P0, PT, R9, -0x18, PT ;  /* 0xffffffe80900780c */ /* 0x000fe40003f06270 */
[----:B------:R-:W-:-:S11]  /*13c0*/  LOP3.LUT R0, R0, 0x80000000, RZ, 0xc0, !PT ;  /* 0x8000000000007812 */ /* 0x000fd600078ec0ff */
[----:B------:R-:W-:Y:S05]  /*13d0*/  @!P0 BRA `(.L_x_43) ;  /* 0x0000000000688947 */ /* 0x000fea0003800000 */
[CCC-:B------:R-:W-:Y:S01]  /*13e0*/  FFMA.RZ R3, R10.reuse, R8.reuse, R7.reuse ;  /* 0x000000080a037223 */ /* 0x1c0fe2000000c007 */
[CCC-:B------:R-:W-:Y:S01]  /*13f0*/  FFMA.RM R4, R10.reuse, R8.reuse, R7.reuse ;  /* 0x000000080a047223 */ /* 0x1c0fe20000004007 */
[C---:B------:R-:W-:Y:S02]  /*1400*/  ISETP.NE.AND P2, PT, R9.reuse, RZ, PT ;  /* 0x000000ff0900720c */ /* 0x040fe40003f45270 */
[----:B------:R-:W-:Y:S02]  /*1410*/  ISETP.NE.AND P1, PT, R9, RZ, PT ;  /* 0x000000ff0900720c */ /* 0x000fe40003f25270 */
[----:B------:R-:W-:Y:S01]  /*1420*/  LOP3.LUT R6, R3, 0x7fffff, RZ, 0xc0, !PT ;  /* 0x007fffff03067812 */ /* 0x000fe200078ec0ff */
[----:B------:R-:W-:Y:S01]  /*1430*/  FFMA.RP R3, R10, R8, R7 ;  /* 0x000000080a037223 */ /* 0x000fe20000008007 */
[----:B------:R-:W-:Y:S02]  /*1440*/  IADD3 R7, PT, PT, R9, 0x20, RZ ;  /* 0x0000002009077810 */ /* 0x000fe40007ffe0ff */
[----:B------:R-:W-:-:S02]  /*1450*/  LOP3.LUT R6, R6, 0x800000, RZ, 0xfc, !PT ;  /* 0x0080000006067812 */ /* 0x000fc400078efcff */
[----:B------:R-:W-:Y:S02]  /*1460*/  IADD3 R8, PT, PT, -R9, RZ, RZ ;  /* 0x000000ff09087210 */ /* 0x000fe40007ffe1ff */
[----:B------:R-:W-:Y:S02]  /*1470*/  SHF.L.U32 R7, R6, R7, RZ ;  /* 0x0000000706077219 */ /* 0x000fe400000006ff */
[----:B------:R-:W-:Y:S02]  /*1480*/  FSETP.NEU.FTZ.AND P0, PT, R3, R4, PT ;  /* 0x000000040300720b */ /* 0x000fe40003f1d000 */
[----:B------:R-:W-:Y:S02]  /*1490*/  SEL R3, R8, RZ, P2 ;  /* 0x000000ff08037207 */ /* 0x000fe40001000000 */
[----:B------:R-:W-:Y:S02]  /*14a0*/  ISETP.NE.AND P1, PT, R7, RZ, P1 ;  /* 0x000000ff0700720c */ /* 0x000fe40000f25270 */
[----:B------:R-:W-:-:S02]  /*14b0*/  SHF.R.U32.HI R3, RZ, R3, R6 ;  /* 0x00000003ff037219 */ /* 0x000fc40000011606 */
[----:B------:R-:W-:Y:S02]  /*14c0*/  PLOP3.LUT P0, PT, P0, P1, PT, 0xf8, 0x8f ;  /* 0x00000000008f781c */ /* 0x000fe40000703f70 */
[----:B------:R-:W-:Y:S02]  /*14d0*/  SHF.R.U32.HI R7, RZ, 0x1, R3 ;  /* 0x00000001ff077819 */ /* 0x000fe40000011603 */
[----:B------:R-:W-:-:S04]  /*14e0*/  SEL R4, RZ, 0x1, !P0 ;  /* 0x00000001ff047807 */ /* 0x000fc80004000000 */
[----:B------:R-:W-:-:S04]  /*14f0*/  LOP3.LUT R4, R4, 0x1, R7, 0xf8, !PT ;  /* 0x0000000104047812 */ /* 0x000fc800078ef807 */
[----:B------:R-:W-:-:S04]  /*1500*/  LOP3.LUT R4, R4, R3, RZ, 0xc0, !PT ;  /* 0x0000000304047212 */ /* 0x000fc800078ec0ff */
[----:B------:R-:W-:-:S04]  /*1510*/  IADD3 R7, PT, PT, R7, R4, RZ ;  /* 0x0000000407077210 */ /* 0x000fc80007ffe0ff */
[----:B------:R-:W-:Y:S01]  /*1520*/  LOP3.LUT R0, R7, R0, RZ, 0xfc, !PT ;  /* 0x0000000007007212 */ /* 0x000fe200078efcff */
[----:B------:R-:W-:Y:S06]  /*1530*/  BRA `(.L_x_43) ;  /* 0x0000000000107947 */ /* 0x000fec0003800000 */
.L_x_42:
[----:B------:R-:W-:-:S04]  /*1540*/  LOP3.LUT R0, R0, 0x80000000, RZ, 0xc0, !PT ;  /* 0x8000000000007812 */ /* 0x000fc800078ec0ff */
[----:B------:R-:W-:Y:S01]  /*1550*/  LOP3.LUT R0, R0, 0x7f800000, RZ, 0xfc, !PT ;  /* 0x7f80000000007812 */ /* 0x000fe200078efcff */
[----:B------:R-:W-:Y:S06]  /*1560*/  BRA `(.L_x_43) ;  /* 0x0000000000047947 */ /* 0x000fec0003800000 */
.L_x_41:
[----:B------:R-:W-:-:S07]  /*1570*/  LEA R0, R4, R0, 0x17 ;  /* 0x0000000004007211 */ /* 0x000fce00078eb8ff */
.L_x_43:
[----:B------:R-:W-:Y:S05]  /*1580*/  BSYNC.RECONVERGENT B2 ;  /* 0x0000000000027941 */ /* 0x000fea0003800200 */
.L_x_40:
[----:B------:R-:W-:Y:S05]  /*1590*/  BRA `(.L_x_44) ;  /* 0x0000000000207947 */ /* 0x000fea0003800000 */
.L_x_39:
[----:B------:R-:W-:-:S04]  /*15a0*/  LOP3.LUT R0, R8, 0x80000000, R7, 0x48, !PT ;  /* 0x8000000008007812 */ /* 0x000fc800078e4807 */
[----:B------:R-:W-:Y:S01]  /*15b0*/  LOP3.LUT R0, R0, 0x7f800000, RZ, 0xfc, !PT ;  /* 0x7f80000000007812 */ /* 0x000fe200078efcff */
[----:B------:R-:W-:Y:S06]  /*15c0*/  BRA `(.L_x_44) ;  /* 0x0000000000147947 */ /* 0x000fec0003800000 */
.L_x_38:
[----:B------:R-:W-:Y:S01]  /*15d0*/  LOP3.LUT R0, R8, 0x80000000, R7, 0x48, !PT ;  /* 0x8000000008007812 */ /* 0x000fe200078e4807 */
[----:B------:R-:W-:Y:S06]  /*15e0*/  BRA `(.L_x_44) ;  /* 0x00000000000c7947 */ /* 0x000fec0003800000 */
.L_x_37:
[----:B------:R-:W0:Y:S01]  /*15f0*/  MUFU.RSQ R0, -QNAN ;  /* 0xffc0000000007908 */ /* 0x000e220000001400 */
[----:B------:R-:W-:Y:S05]  /*1600*/  BRA `(.L_x_44) ;  /* 0x0000000000047947 */ /* 0x000fea0003800000 */
.L_x_36:
[----:B------:R-:W-:-:S07]  /*1610*/  FADD.FTZ R0, R0, R3 ;  /* 0x0000000300007221 */ /* 0x000fce0000010000 */
.L_x_44:
[----:B------:R-:W-:Y:S05]  /*1620*/  BSYNC.RECONVERGENT B1 ;  /* 0x0000000000017941 */ /* 0x000fea0003800200 */
.L_x_34:
[----:B------:R-:W-:-:S04]  /*1630*/  HFMA2 R3, -RZ, RZ, 0, 0 ;  /* 0x00000000ff037431 */ /* 0x000fc800000001ff */
[----:B0-----:R-:W-:Y:S05]  /*1640*/  RET.REL.NODEC R2 `(softmax) ;  /* 0xffffffe8026c7950 */ /* 0x001fea0003c3ffff */
.L_x_45:
        /* <DEDUP_REMOVED lines=11> */
.L_x_60:


//--------------------- .text.sigmoid_activation  --------------------------
	.section	.text.sigmoid_activation,"ax",@progbits
	.align	128
        .global         sigmoid_activation
        .type           sigmoid_activation,@function
        .size           sigmoid_activation,(.L_x_61 - sigmoid_activation)
        .other          sigmoid_activation,@"STO_CUDA_ENTRY STV_DEFAULT"
sigmoid_activation:
.text.sigmoid_activation:
        /* <DEDUP_REMOVED lines=13> */
[----:B------:R-:W0:Y:S01]  /*00d0*/  LDC.64 R4, c[0x0][0x380] ;  /* 0x0000e000ff047b82 */ /* 0x000e220000000a00 */
[----:B------:R-:W1:Y:S01]  /*00e0*/  LDCU.64 UR4, c[0x0][0x358] ;  /* 0x00006b00ff0477ac */ /* 0x000e620008000a00 */
[----:B------:R-:W-:-:S04]  /*00f0*/  IMAD R3, R3, UR7, R0 ;  /* 0x0000000703037c24 */ /* 0x000fc8000f8e0200 */
[----:B0-----:R-:W-:-:S06]  /*0100*/  IMAD.WIDE R4, R3, 0x4, R4 ;  /* 0x0000000403047825 */ /* 0x001fcc00078e0204 */
[----:B-1----:R-:W2:Y:S01]  /*0110*/  LDG.E R4, desc[UR4][R4.64] ;  /* 0x0000000404047981 */ /* 0x002ea2000c1e1900 */
[----:B------:R-:W-:Y:S01]  /*0120*/  IMAD.MOV.U32 R7, RZ, RZ, 0x3bbb989d ;  /* 0x3bbb989dff077424 */ /* 0x000fe200078e00ff */
[----:B------:R-:W-:Y:S01]  /*0130*/  BSSY.RECONVERGENT B0, `(.L_x_46) ;  /* 0x0000015000007945 */ /* 0x000fe20003800200 */
[----:B------:R-:W-:Y:S02]  /*0140*/  IMAD.MOV.U32 R9, RZ, RZ, 0x437c0000 ;  /* 0x437c0000ff097424 */ /* 0x000fe400078e00ff */
[----:B--2---:R-:W-:-:S04]  /*0150*/  FFMA.SAT R0, R4, -R7, 0.5 ;  /* 0x3f00000004007423 */ /* 0x004fc80000002807 */
[----:B------:R-:W-:-:S04]  /*0160*/  FFMA.RM R0, R0, R9, 12582913 ;  /* 0x4b40000100007423 */ /* 0x000fc80000004009 */
[C---:B------:R-:W-:Y:S01]  /*0170*/  FADD R7, R0.reuse, -12583039 ;  /* 0xcb40007f00077421 */ /* 0x040fe20000000000 */
[----:B------:R-:W-:-:S03]  /*0180*/  SHF.L.U32 R0, R0, 0x17, RZ ;  /* 0x0000001700007819 */ /* 0x000fc600000006ff */
[----:B------:R-:W-:-:S04]  /*0190*/  FFMA R7, R4, -1.4426950216293334961, -R7 ;  /* 0xbfb8aa3b04077823 */ /* 0x000fc80000000807 */
[----:B------:R-:W-:-:S06]  /*01a0*/  FFMA R7, R4, -1.925963033500011079e-08, R7 ;  /* 0xb2a5706004077823 */ /* 0x000fcc0000000007 */
[----:B------:R-:W0:Y:S02]  /*01b0*/  MUFU.EX2 R7, R7 ;  /* 0x0000000700077308 */ /* 0x000e240000000800 */
[----:B0-----:R-:W-:-:S04]  /*01c0*/  FFMA R0, R0, R7, 1 ;  /* 0x3f80000000007423 */ /* 0x001fc80000000007 */
[----:B------:R-:W-:-:S05]  /*01d0*/  VIADD R2, R0, 0x1800000 ;  /* 0x0180000000027836 */ /* 0x000fca0000000000 */
[----:B------:R-:W-:-:S04]  /*01e0*/  LOP3.LUT R2, R2, 0x7f800000, RZ, 0xc0, !PT ;  /* 0x7f80000002027812 */ /* 0x000fc800078ec0ff */
[----:B------:R-:W-:-:S13]  /*01f0*/  ISETP.GT.U32.AND P0, PT, R2, 0x1ffffff, PT ;  /* 0x01ffffff0200780c */ /* 0x000fda0003f04070 */
[----:B------:R-:W-:Y:S05]  /*0200*/  @P0 BRA `(.L_x_47) ;  /* 0x00000000000c0947 */ /* 0x000fea0003800000 */
[----:B------:R-:W-:-:S07]  /*0210*/  MOV R4, 0x230 ;  /* 0x0000023000047802 */ /* 0x000fce0000000f00 */
[----:B------:R-:W-:Y:S05]  /*0220*/  CALL.REL.NOINC `($__internal_2_$__cuda_sm20_rcp_rn_f32_slowpath) ;  /* 0x0000000000287944 */ /* 0x000fea0003c00000 */
[----:B------:R-:W-:Y:S05]  /*0230*/  BRA `(.L_x_48) ;  /* 0x0000000000107947 */ /* 0x000fea0003800000 */
.L_x_47:
[----:B------:R-:W0:Y:S02]  /*0240*/  MUFU.RCP R7, R0 ;  /* 0x0000000000077308 */ /* 0x000e240000001000 */
[----:B0-----:R-:W-:-:S04]  /*0250*/  FFMA R2, R0, R7, -1 ;  /* 0xbf80000000027423 */ /* 0x001fc80000000007 */
[----:B------:R-:W-:-:S04]  /*0260*/  FADD.FTZ R2, -R2, -RZ ;  /* 0x800000ff02027221 */ /* 0x000fc80000010100 */
[----:B------:R-:W-:-:S07]  /*0270*/  FFMA R7, R7, R2, R7 ;  /* 0x0000000207077223 */ /* 0x000fce0000000007 */
.L_x_48:
[----:B------:R-:W-:Y:S05]  /*0280*/  BSYNC.RECONVERGENT B0 ;  /* 0x0000000000007941 */ /* 0x000fea0003800200 */
.L_x_46:
[----:B------:R-:W0:Y:S02]  /*0290*/  LDC.64 R4, c[0x0][0x388] ;  /* 0x0000e200ff047b82 */ /* 0x000e240000000a00 */
[----:B0-----:R-:W-:-:S05]  /*02a0*/  IMAD.WIDE R2, R3, 0x4, R4 ;  /* 0x0000000403027825 */ /* 0x001fca00078e0204 */
[----:B------:R-:W-:Y:S01]  /*02b0*/  STG.E desc[UR4][R2.64], R7 ;  /* 0x0000000702007986 */ /* 0x000fe2000c101904 */
[----:B------:R-:W-:Y:S05]  /*02c0*/  EXIT ;  /* 0x000000000000794d */ /* 0x000fea0003800000 */
        .weak           $__internal_2_$__cuda_sm20_rcp_rn_f32_slowpath
        .type           $__internal_2_$__cuda_sm20_rcp_rn_f32_slowpath,@function
        .size           $__internal_2_$__cuda_sm20_rcp_rn_f32_slowpath,(.L_x_61 - $__internal_2_$__cuda_sm20_rcp_rn_f32_slowpath)
$__internal_2_$__cuda_sm20_rcp_rn_f32_slowpath:
[----:B------:R-:W-:Y:S01]  /*02d0*/  SHF.L.U32 R2, R0, 0x1, RZ ;  /* 0x0000000100027819 */ /* 0x000fe200000006ff */
[----:B------:R-:W-:Y:S03]  /*02e0*/  BSSY.RECONVERGENT B1, `(.L_x_49) ;  /* 0x0000030000017945 */ /* 0x000fe60003800200 */
[----:B------:R-:W-:-:S04]  /*02f0*/  SHF.R.U32.HI R2, RZ, 0x18, R2 ;  /* 0x00000018ff027819 */ /* 0x000fc80000011602 */
[----:B------:R-:W-:-:S13]  /*0300*/  ISETP.NE.U32.AND P0, PT, R2, RZ, PT ;  /* 0x000000ff0200720c */ /* 0x000fda0003f05070 */
[----:B------:R-:W-:Y:S05]  /*0310*/  @P0 BRA `(.L_x_50) ;  /* 0x0000000000280947 */ /* 0x000fea0003800000 */
[----:B------:R-:W-:-:S05]  /*0320*/  IMAD.SHL.U32 R2, R0, 0x2, RZ ;  /* 0x0000000200027824 */ /* 0x000fca00078e00ff */
        /* <DEDUP_REMOVED lines=9> */
.L_x_50:
[----:B------:R-:W-:-:S04]  /*03c0*/  IADD3 R5, PT, PT, R2, -0xfd, RZ ;  /* 0xffffff0302057810 */ /* 0x000fc80007ffe0ff */
[----:B------:R-:W-:-:S13]  /*03d0*/  ISETP.GT.U32.AND P0, PT, R5, 0x1, PT ;  /* 0x000000010500780c */ /* 0x000fda0003f04070 */
[----:B------:R-:W-:Y:S05]  /*03e0*/  @P0 BRA `(.L_x_52) ;  /* 0x0000000000780947 */ /* 0x000fea0003800000 */
[----:B------:R-:W-:Y:S01]  /*03f0*/  LOP3.LUT R6, R0, 0x7fffff, RZ, 0xc0, !PT ;  /* 0x007fffff00067812 */ /* 0x000fe200078ec0ff */
[----:B------:R-:W-:-:S03]  /*0400*/  IMAD.MOV.U32 R10, RZ, RZ, 0x3 ;  /* 0x00000003ff0a7424 */ /* 0x000fc600078e00ff */
[----:B------:R-:W-:Y:S02]  /*0410*/  LOP3.LUT R6, R6, 0x3f800000, RZ, 0xfc, !PT ;  /* 0x3f80000006067812 */ /* 0x000fe400078efcff */
[----:B------:R-:W-:Y:S02]  /*0420*/  SHF.L.U32 R11, R10, R5, RZ ;  /* 0x000000050a0b7219 */ /* 0x000fe400000006ff */
[----:B------:R-:W0:Y:S02]  /*0430*/  MUFU.RCP R7, R6 ;  /* 0x0000000600077308 */ /* 0x000e240000001000 */
        /* <DEDUP_REMOVED lines=8> */
[----:B------:R-:W-:Y:S02]  /*04c0*/  LOP3.LUT R6, R11, R8, RZ, 0xc0, !PT ;  /* 0x000000080b067212 */ /* 0x000fe400078ec0ff */
[----:B------:R-:W-:-:S02]  /*04d0*/  IADD3 R7, PT, PT, -R7, RZ, RZ ;  /* 0x000000ff07077210 */ /* 0x000fc40007ffe1ff */
[-C--:B------:R-:W-:Y:S02]  /*04e0*/  SHF.R.U32.HI R6, RZ, R5.reuse, R6 ;  /* 0x00000005ff067219 */ /* 0x080fe40000011606 */
[----:B------:R-:W-:Y:S02]  /*04f0*/  LOP3.LUT P1, RZ, R7, R5, R8, 0xf8, !PT ;  /* 0x0000000507ff7212 */ /* 0x000fe4000782f808 */
[C---:B------:R-:W-:Y:S02]  /*0500*/  LOP3.LUT P0, RZ, R6.reuse, 0x1, RZ, 0xc0, !PT ;  /* 0x0000000106ff7812 */ /* 0x040fe4000780c0ff */
[----:B------:R-:W-:-:S04]  /*0510*/  LOP3.LUT P2, RZ, R6, 0x2, RZ, 0xc0, !PT ;  /* 0x0000000206ff7812 */ /* 0x000fc8000784c0ff */
[----:B------:R-:W-:Y:S02]  /*0520*/  PLOP3.LUT P0, PT, P0, P1, P2, 0xe0, 0x0 ;  /* 0x000000000000781c */ /* 0x000fe40000703c20 */
[----:B------:R-:W-:Y:S02]  /*0530*/  LOP3.LUT P1, RZ, R0, 0x7fffff, RZ, 0xc0, !PT ;  /* 0x007fffff00ff7812 */ /* 0x000fe4000782c0ff */
[----:B------:R-:W-:-:S05]  /*0540*/  SEL R5, RZ, 0x1, !P0 ;  /* 0x00000001ff057807 */ /* 0x000fca0004000000 */
[----:B------:R-:W-:-:S05]  /*0550*/  IMAD.MOV R5, RZ, RZ, -R5 ;  /* 0x000000ffff057224 */ /* 0x000fca00078e0a05 */
[----:B------:R-:W-:Y:S02]  /*0560*/  ISETP.GE.AND P0, PT, R5, RZ, PT ;  /* 0x000000ff0500720c */ /* 0x000fe40003f06270 */
[----:B------:R-:W-:-:S04]  /*0570*/  IADD3 R5, PT, PT, R2, -0xfc, RZ ;  /* 0xffffff0402057810 */ /* 0x000fc80007ffe0ff */
[----:B------:R-:W-:-:S07]  /*0580*/  SHF.R.U32.HI R5, RZ, R5, R8 ;  /* 0x00000005ff057219 */ /* 0x000fce0000011608 */
[----:B------:R-:W-:-:S05]  /*0590*/  @!P0 VIADD R5, R5, 0x1 ;  /* 0x0000000105058836 */ /* 0x000fca0000000000 */
[----:B------:R-:W-:-:S04]  /*05a0*/  @!P1 SHF.L.U32 R5, R5, 0x1, RZ ;  /* 0x0000000105059819 */ /* 0x000fc800000006ff */
[----:B------:R-:W-:Y:S01]  /*05b0*/  LOP3.LUT R5, R5, 0x80000000, R0, 0xf8, !PT ;  /* 0x8000000005057812 */ /* 0x000fe200078ef800 */
[----:B------:R-:W-:Y:S06]  /*05c0*/  BRA `(.L_x_51) ;  /* 0x0000000000047947 */ /* 0x000fec0003800000 */
.L_x_52:
[----:B------:R0:W1:Y:S02]  /*05d0*/  MUFU.RCP R5, R0 ;  /* 0x0000000000057308 */ /* 0x0000640000001000 */
.L_x_51:
[----:B------:R-:W-:Y:S05]  /*05e0*/  BSYNC.RECONVERGENT B1 ;  /* 0x0000000000017941 */ /* 0x000fea0003800200 */
.L_x_49:
[----:B-1----:R-:W-:Y:S02]  /*05f0*/  IMAD.MOV.U32 R7, RZ, RZ, R5 ;  /* 0x000000ffff077224 */ /* 0x002fe400078e0005 */
[----:B------:R-:W-:-:S04]  /*0600*/  HFMA2 R5, -RZ, RZ, 0, 0 ;  /* 0x00000000ff057431 */ /* 0x000fc800000001ff */
[----:B0-----:R-:W-:Y:S05]  /*0610*/  RET.REL.NODEC R4 `(sigmoid_activation) ;  /* 0xfffffff804787950 */ /* 0x001fea0003c3ffff */
.L_x_53:
        /* <DEDUP_REMOVED lines=14> */
.L_x_61:


//--------------------- .text.transpose           --------------------------
	.section	.text.transpose,"ax",@progbits
	.align	128
        .global         transpose
        .type           transpose,@function
        .size           transpose,(.L_x_68 - transpose)
        .other          transpose,@"STO_CUDA_ENTRY STV_DEFAULT"
transpose:
.text.transpose:
[----:B------:R-:W-:Y:S01]  /*0000*/  LDC R1, c[0x0][0x37c] ;  /* 0x0000df00ff017b82 */ /* 0x000fe20000000800 */
[----:B------:R-:W0:Y:S07]  /*0010*/  S2R R2, SR_TID.Y ;  /* 0x0000000000027919 */ /* 0x000e2e0000002200 */
[----:B------:R-:W1:Y:S01]  /*0020*/  LDC R0, c[0x0][0x360] ;  /* 0x0000d800ff007b82 */ /* 0x000e620000000800 */
[----:B------:R-:W2:Y:S01]  /*0030*/  LDCU.64 UR6, c[0x0][0x390] ;  /* 0x00007200ff0677ac */ /* 0x000ea20008000a00 */
[----:B------:R-:W1:Y:S06]  /*0040*/  S2R R3, SR_TID.X ;  /* 0x0000000000037919 */ /* 0x000e6c0000002100 */
[----:B------:R-:W0:Y:S08]  /*0050*/  S2UR UR5, SR_CTAID.Y ;  /* 0x00000000000579c3 */ /* 0x000e300000002600 */
[----:B------:R-:W0:Y:S08]  /*0060*/  LDC R7, c[0x0][0x364] ;  /* 0x0000d900ff077b82 */ /* 0x000e300000000800 */
[----:B------:R-:W1:Y:S01]  /*0070*/  S2UR UR4, SR_CTAID.X ;  /* 0x00000000000479c3 */ /* 0x000e620000002500 */
        /* <DEDUP_REMOVED lines=8> */
[----:B0-----:R-:W-:Y:S02]  /*0100*/  IMAD.WIDE.U32 R2, R5, 0x4, R2 ;  /* 0x0000000405027825 */ /* 0x001fe400078e0002 */
[----:B------:R-:W0:Y:S04]  /*0110*/  LDC.64 R4, c[0x0][0x388] ;  /* 0x0000e200ff047b82 */ /* 0x000e280000000a00 */
[----:B-1----:R-:W2:Y:S01]  /*0120*/  LDG.E R3, desc[UR4][R2.64] ;  /* 0x0000000402037981 */ /* 0x002ea2000c1e1900 */
[----:B------:R-:W-:-:S04]  /*0130*/  IMAD R7, R7, UR6, R0 ;  /* 0x0000000607077c24 */ /* 0x000fc8000f8e0200 */
[----:B0-----:R-:W-:-:S05]  /*0140*/  IMAD.WIDE.U32 R4, R7, 0x4, R4 ;  /* 0x0000000407047825 */ /* 0x001fca00078e0004 */
[----:B--2---:R-:W-:Y:S01]  /*0150*/  STG.E desc[UR4][R4.64], R3 ;  /* 0x0000000304007986 */ /* 0x004fe2000c101904 */
[----:B------:R-:W-:Y:S05]  /*0160*/  EXIT ;  /* 0x000000000000794d */ /* 0x000fea0003800000 */
.L_x_54:
        /* <DEDUP_REMOVED lines=9> */
.L_x_68:


//--------------------- .text.add_bias            --------------------------
	.section	.text.add_bias,"ax",@progbits
	.align	128
        .global         add_bias
        .type           add_bias,@function
        .size           add_bias,(.L_x_69 - add_bias)
        .other          add_bias,@"STO_CUDA_ENTRY STV_DEFAULT"
add_bias:
.text.add_bias:
        /* <DEDUP_REMOVED lines=15> */
[----:B------:R-:W-:-:S06]  /*00f0*/  IMAD R9, R0, UR7, R7 ;  /* 0x0000000700097c24 */ /* 0x000fcc000f8e0207 */
[----:B------:R-:W2:Y:S01]  /*0100*/  LDC.64 R2, c[0x0][0x380] ;  /* 0x0000e000ff027b82 */ /* 0x000ea20000000a00 */
[----:B0-----:R-:W-:-:S07]  /*0110*/  IMAD.WIDE R4, R7, 0x4, R4 ;  /* 0x0000000407047825 */ /* 0x001fce00078e0204 */
[----:B------:R-:W0:Y:S01]  /*0120*/  LDC.64 R6, c[0x0][0x390] ;  /* 0x0000e400ff067b82 */ /* 0x000e220000000a00 */
[----:B-1----:R-:W3:Y:S01]  /*0130*/  LDG.E R5, desc[UR4][R4.64] ;  /* 0x0000000404057981 */ /* 0x002ee2000c1e1900 */
[----:B--2---:R-:W-:-:S06]  /*0140*/  IMAD.WIDE R2, R9, 0x4, R2 ;  /* 0x0000000409027825 */ /* 0x004fcc00078e0202 */
[----:B------:R-:W3:Y:S01]  /*0150*/  LDG.E R2, desc[UR4][R2.64] ;  /* 0x0000000402027981 */ /* 0x000ee2000c1e1900 */
[----:B0-----:R-:W-:-:S04]  /*0160*/  IMAD.WIDE R6, R9, 0x4, R6 ;  /* 0x0000000409067825 */ /* 0x001fc800078e0206 */
[----:B---3--:R-:W-:-:S05]  /*0170*/  FADD R9, R2, R5 ;  /* 0x0000000502097221 */ /* 0x008fca0000000000 */
[----:B------:R-:W-:Y:S01]  /*0180*/  STG.E desc[UR4][R6.64], R9 ;  /* 0x0000000906007986 */ /* 0x000fe2000c101904 */
[----:B------:R-:W-:Y:S05]  /*0190*/  EXIT ;  /* 0x000000000000794d */ /* 0x000fea0003800000 */
.L_x_55:
        /* <DEDUP_REMOVED lines=14> */
.L_x_69:


//--------------------- .text.MatMul              --------------------------
	.section	.text.MatMul,"ax",@progbits
	.align	128
        .global         MatMul
        .type           MatMul,@function
        .size           MatMul,(.L_x_70 - MatMul)
        .other          MatMul,@"STO_CUDA_ENTRY STV_DEFAULT"
MatMul:
.text.MatMul:
        /* <DEDUP_REMOVED lines=32> */
.L_x_57:
        /* <DEDUP_REMOVED lines=95> */
.L_x_56:
[----:B------:R-:W0:Y:S01]  /*07f0*/  LDCU UR4, c[0x0][0x398] ;  /* 0x00007300ff0477ac */ /* 0x000e220008000800 */
[----:B------:R-:W-:-:S04]  /*0800*/  ISETP.GE.AND P0, PT, R19, UR14, PT ;  /* 0x0000000e13007c0c */ /* 0x000fc8000bf06270 */
[----:B0-----:R-:W-:-:S13]  /*0810*/  ISETP.GE.OR P0, PT, R18, UR4, P0 ;  /* 0x0000000412007c0c */ /* 0x001fda0008706670 */
[----:B------:R-:W-:Y:S05]  /*0820*/  @P0 EXIT ;  /* 0x000000000000094d */ /* 0x000fea0003800000 */
[----:B------:R-:W0:Y:S01]  /*0830*/  LDC.64 R2, c[0x0][0x390] ;  /* 0x0000e400ff027b82 */ /* 0x000e220000000a00 */
[----:B------:R-:W-:-:S04]  /*0840*/  IMAD R19, R18, UR14, R19 ;  /* 0x0000000e12137c24 */ /* 0x000fc8000f8e0213 */
[----:B0-----:R-:W-:-:S05]  /*0850*/  IMAD.WIDE R2, R19, 0x4, R2 ;  /* 0x0000000413027825 */ /* 0x001fca00078e0202 */
[----:B------:R-:W-:Y:S01]  /*0860*/  STG.E desc[UR8][R2.64], R21 ;  /* 0x0000001502007986 */ /* 0x000fe2000c101908 */
[----:B------:R-:W-:Y:S05]  /*0870*/  EXIT ;  /* 0x000000000000794d */ /* 0x000fea0003800000 */
.L_x_58:
        /* <DEDUP_REMOVED lines=16> */
.L_x_70:


//--------------------- .nv.shared.reserved.0     --------------------------
	.section	.nv.shared.reserved.0,"aw",@nobits
	.weak		__nv_reservedSMEM_offset_0_alias
	.size		__nv_reservedSMEM_offset_0_alias, 0, 64
	.other		__nv_reservedSMEM_offset_0_alias,@"STO_CUDA_RESERVED_SHARED STV_DEFAULT"
__nv_reservedSMEM_offset_0_alias:
	.zero		0
	.zero		64


//--------------------- .nv.shared.compute_dW     --------------------------
	.section	.nv.shared.compute_dW,"aw",@nobits
	.sectionflags	@""
	.align	4
.nv.shared.compute_dW:
	.zero		9216


//--------------------- .nv.shared.softmax        --------------------------
	.section	.nv.shared.softmax,"aw",@nobits
	.sectionflags	@""
	.align	4
.nv.shared.softmax:
	.zero		1152


//--------------------- .nv.shared.MatMul         --------------------------
	.section	.nv.shared.MatMul,"aw",@nobits
	.sectionflags	@""
	.align	4
.nv.shared.MatMul:
	.zero		9216


//--------------------- .nv.constant0.compute_delta1 --------------------------
	.section	.nv.constant0.compute_delta1,"a",@progbits
	.sectionflags	@""
	.align	4
.nv.constant0.compute_delta1:
	.zero		928


//--------------------- .nv.constant0.compute_dW  --------------------------
	.section	.nv.constant0.compute_dW,"a",@progbits
	.sectionflags	@""
	.align	4
.nv.constant0.compute_dW:
	.zero		948


//--------------------- .nv.constant0.compute_db  --------------------------
	.section	.nv.constant0.compute_db,"a",@progbits
	.sectionflags	@""
	.align	4
.nv.constant0.compute_db:
	.zero		932


//--------------------- .nv.constant0.compute_delta2 --------------------------
	.section	.nv.constant0.compute_delta2,"a",@progbits
	.sectionflags	@""
	.align	4
.nv.constant0.compute_delta2:
	.zero		928


//--------------------- .nv.constant0.softmax     --------------------------
	.section	.nv.constant0.softmax,"a",@progbits
	.sectionflags	@""
	.align	4
.nv.constant0.softmax:
	.zero		920


//--------------------- .nv.constant0.sigmoid_activation --------------------------
	.section	.nv.constant0.sigmoid_activation,"a",@progbits
	.sectionflags	@""
	.align	4
.nv.constant0.sigmoid_activation:
	.zero		920


//--------------------- .nv.constant0.transpose   --------------------------
	.section	.nv.constant0.transpose,"a",@progbits
	.sectionflags	@""
	.align	4
.nv.constant0.transpose:
	.zero		920


//--------------------- .nv.constant0.add_bias    --------------------------
	.section	.nv.constant0.add_bias,"a",@progbits
	.sectionflags	@""
	.align	4
.nv.constant0.add_bias:
	.zero		928


//--------------------- .nv.constant0.MatMul      --------------------------
	.section	.nv.constant0.MatMul,"a",@progbits
	.sectionflags	@""
	.align	4
.nv.constant0.MatMul:
	.zero		932


//--------------------- SYMBOLS --------------------------

	.type		.nv.reservedSmem.offset0,@object
	.size		.nv.reservedSmem.offset0,0x4
	.type		.nv.reservedSmem.cap,@object
	.size		.nv.reservedSmem.cap,0x4
